//
// Generated by NVIDIA NVVM Compiler
//
// Compiler Build ID: CL-36424714
// Cuda compilation tools, release 13.0, V13.0.88
// Based on NVVM 20.0.0
//

.version 9.0
.target sm_100
.address_size 64

	// .globl	_Z6matmulP6__halfS0_S0_iiiff
.extern .shared .align 16 .b8 shared_storage[];

.visible .entry _Z6matmulP6__halfS0_S0_iiiff(
	.param .u64 .ptr .align 1 _Z6matmulP6__halfS0_S0_iiiff_param_0,
	.param .u64 .ptr .align 1 _Z6matmulP6__halfS0_S0_iiiff_param_1,
	.param .u64 .ptr .align 1 _Z6matmulP6__halfS0_S0_iiiff_param_2,
	.param .u32 _Z6matmulP6__halfS0_S0_iiiff_param_3,
	.param .u32 _Z6matmulP6__halfS0_S0_iiiff_param_4,
	.param .u32 _Z6matmulP6__halfS0_S0_iiiff_param_5,
	.param .f32 _Z6matmulP6__halfS0_S0_iiiff_param_6,
	.param .f32 _Z6matmulP6__halfS0_S0_iiiff_param_7
)
{
	.reg .pred 	%p<5>;
	.reg .b16 	%rs<55>;
	.reg .b32 	%r<634>;
	.reg .b32 	%f<779>;
	.reg .b64 	%rd<100>;

	ld.param.u32 	%r115, [_Z6matmulP6__halfS0_S0_iiiff_param_5];
	setp.lt.s32 	%p1, %r115, 32;
	mov.f32 	%f651, 0f00000000;
	mov.f32 	%f652, %f651;
	mov.f32 	%f653, %f651;
	mov.f32 	%f654, %f651;
	mov.f32 	%f655, %f651;
	mov.f32 	%f656, %f651;
	mov.f32 	%f657, %f651;
	mov.f32 	%f658, %f651;
	mov.f32 	%f659, %f651;
	mov.f32 	%f660, %f651;
	mov.f32 	%f661, %f651;
	mov.f32 	%f662, %f651;
	mov.f32 	%f663, %f651;
	mov.f32 	%f664, %f651;
	mov.f32 	%f665, %f651;
	mov.f32 	%f666, %f651;
	mov.f32 	%f667, %f651;
	mov.f32 	%f668, %f651;
	mov.f32 	%f669, %f651;
	mov.f32 	%f670, %f651;
	mov.f32 	%f671, %f651;
	mov.f32 	%f672, %f651;
	mov.f32 	%f673, %f651;
	mov.f32 	%f674, %f651;
	mov.f32 	%f675, %f651;
	mov.f32 	%f676, %f651;
	mov.f32 	%f677, %f651;
	mov.f32 	%f678, %f651;
	mov.f32 	%f679, %f651;
	mov.f32 	%f680, %f651;
	mov.f32 	%f681, %f651;
	mov.f32 	%f682, %f651;
	mov.f32 	%f683, %f651;
	mov.f32 	%f684, %f651;
	mov.f32 	%f685, %f651;
	mov.f32 	%f686, %f651;
	mov.f32 	%f687, %f651;
	mov.f32 	%f688, %f651;
	mov.f32 	%f689, %f651;
	mov.f32 	%f690, %f651;
	mov.f32 	%f691, %f651;
	mov.f32 	%f692, %f651;
	mov.f32 	%f693, %f651;
	mov.f32 	%f694, %f651;
	mov.f32 	%f695, %f651;
	mov.f32 	%f696, %f651;
	mov.f32 	%f697, %f651;
	mov.f32 	%f698, %f651;
	mov.f32 	%f699, %f651;
	mov.f32 	%f700, %f651;
	mov.f32 	%f701, %f651;
	mov.f32 	%f702, %f651;
	mov.f32 	%f703, %f651;
	mov.f32 	%f704, %f651;
	mov.f32 	%f705, %f651;
	mov.f32 	%f706, %f651;
	mov.f32 	%f707, %f651;
	mov.f32 	%f708, %f651;
	mov.f32 	%f709, %f651;
	mov.f32 	%f710, %f651;
	mov.f32 	%f711, %f651;
	mov.f32 	%f712, %f651;
	mov.f32 	%f713, %f651;
	mov.f32 	%f714, %f651;
	mov.f32 	%f715, %f651;
	mov.f32 	%f716, %f651;
	mov.f32 	%f717, %f651;
	mov.f32 	%f718, %f651;
	mov.f32 	%f719, %f651;
	mov.f32 	%f720, %f651;
	mov.f32 	%f721, %f651;
	mov.f32 	%f722, %f651;
	mov.f32 	%f723, %f651;
	mov.f32 	%f724, %f651;
	mov.f32 	%f725, %f651;
	mov.f32 	%f726, %f651;
	mov.f32 	%f727, %f651;
	mov.f32 	%f728, %f651;
	mov.f32 	%f729, %f651;
	mov.f32 	%f730, %f651;
	mov.f32 	%f731, %f651;
	mov.f32 	%f732, %f651;
	mov.f32 	%f733, %f651;
	mov.f32 	%f734, %f651;
	mov.f32 	%f735, %f651;
	mov.f32 	%f736, %f651;
	mov.f32 	%f737, %f651;
	mov.f32 	%f738, %f651;
	mov.f32 	%f739, %f651;
	mov.f32 	%f740, %f651;
	mov.f32 	%f741, %f651;
	mov.f32 	%f742, %f651;
	mov.f32 	%f743, %f651;
	mov.f32 	%f744, %f651;
	mov.f32 	%f745, %f651;
	mov.f32 	%f746, %f651;
	mov.f32 	%f747, %f651;
	mov.f32 	%f748, %f651;
	mov.f32 	%f749, %f651;
	mov.f32 	%f750, %f651;
	mov.f32 	%f751, %f651;
	mov.f32 	%f752, %f651;
	mov.f32 	%f753, %f651;
	mov.f32 	%f754, %f651;
	mov.f32 	%f755, %f651;
	mov.f32 	%f756, %f651;
	mov.f32 	%f757, %f651;
	mov.f32 	%f758, %f651;
	mov.f32 	%f759, %f651;
	mov.f32 	%f760, %f651;
	mov.f32 	%f761, %f651;
	mov.f32 	%f762, %f651;
	mov.f32 	%f763, %f651;
	mov.f32 	%f764, %f651;
	mov.f32 	%f765, %f651;
	mov.f32 	%f766, %f651;
	mov.f32 	%f767, %f651;
	mov.f32 	%f768, %f651;
	mov.f32 	%f769, %f651;
	mov.f32 	%f770, %f651;
	mov.f32 	%f771, %f651;
	mov.f32 	%f772, %f651;
	mov.f32 	%f773, %f651;
	mov.f32 	%f774, %f651;
	mov.f32 	%f775, %f651;
	mov.f32 	%f776, %f651;
	mov.f32 	%f777, %f651;
	mov.f32 	%f778, %f651;
	@%p1 bra 	$L__BB0_5;
	ld.param.u32 	%r618, [_Z6matmulP6__halfS0_S0_iiiff_param_5];
	mov.u32 	%r117, %ctaid.y;
	mov.u32 	%r118, %tid.x;
	mov.u32 	%r119, %tid.y;
	mov.u32 	%r120, %tid.z;
	shl.b32 	%r122, %r120, 6;
	shl.b32 	%r123, %r119, 5;
	add.s32 	%r124, %r123, %r118;
	add.s32 	%r126, %r124, %r122;
	shr.u32 	%r127, %r126, 5;
	and.b32  	%r128, %r118, 31;
	shl.b32 	%r129, %r118, 4;
	and.b32  	%r130, %r129, 256;
	and.b32  	%r131, %r118, 15;
	or.b32  	%r132, %r130, %r131;
	shl.b32 	%r133, %r117, 7;
	mov.u32 	%r134, %ctaid.x;
	shl.b32 	%r135, %r134, 7;
	add.s32 	%r136, %r127, 4;
	add.s32 	%r137, %r127, 12;
	and.b32  	%r138, %r126, 130560;
	cvt.u16.u32 	%rs1, %r124;
	cvt.u16.u32 	%rs2, %r122;
	and.b16  	%rs3, %rs1, %rs2;
	xor.b16  	%rs4, %rs1, %rs2;
	shr.u16 	%rs5, %rs4, 1;
	add.s16 	%rs6, %rs3, %rs5;
	cvt.u32.u16 	%r139, %rs6;
	and.b32  	%r140, %r139, 240;
	or.b32  	%r141, %r132, %r138;
	or.b32  	%r142, %r141, %r140;
	shl.b32 	%r143, %r142, 1;
	mov.u32 	%r144, shared_storage;
	add.s32 	%r1, %r144, %r143;
	add.s32 	%r145, %r133, %r127;
	mul.lo.s32 	%r2, %r145, %r618;
	shl.b32 	%r146, %r136, 5;
	and.b32  	%r147, %r146, 2147483136;
	shl.b32 	%r148, %r136, 4;
	and.b32  	%r149, %r148, 240;
	or.b32  	%r150, %r132, %r147;
	or.b32  	%r151, %r150, %r149;
	shl.b32 	%r152, %r151, 1;
	add.s32 	%r3, %r144, %r152;
	add.s32 	%r153, %r145, 4;
	mul.lo.s32 	%r4, %r153, %r618;
	and.b32  	%r154, %r126, 130816;
	add.s32 	%r155, %r154, 256;
	and.b32  	%r156, %r155, 261632;
	xor.b32  	%r157, %r140, 128;
	or.b32  	%r158, %r132, %r156;
	or.b32  	%r159, %r158, %r157;
	shl.b32 	%r160, %r159, 1;
	add.s32 	%r5, %r144, %r160;
	add.s32 	%r161, %r145, 8;
	mul.lo.s32 	%r6, %r161, %r618;
	shl.b32 	%r162, %r137, 5;
	and.b32  	%r163, %r162, 2147483136;
	shl.b32 	%r164, %r137, 4;
	and.b32  	%r165, %r164, 240;
	or.b32  	%r166, %r132, %r163;
	or.b32  	%r167, %r166, %r165;
	shl.b32 	%r168, %r167, 1;
	add.s32 	%r7, %r144, %r168;
	add.s32 	%r169, %r145, 12;
	mul.lo.s32 	%r8, %r169, %r618;
	add.s32 	%r170, %r145, 16;
	mul.lo.s32 	%r9, %r170, %r618;
	and.b32  	%r171, %r126, 130944;
	add.s32 	%r172, %r171, 640;
	and.b32  	%r173, %r172, 261632;
	or.b32  	%r174, %r132, %r173;
	or.b32  	%r175, %r174, %r149;
	shl.b32 	%r176, %r175, 1;
	add.s32 	%r10, %r144, %r176;
	add.s32 	%r177, %r145, 20;
	mul.lo.s32 	%r11, %r177, %r618;
	add.s32 	%r178, %r154, 768;
	and.b32  	%r179, %r178, 261632;
	or.b32  	%r180, %r132, %r179;
	or.b32  	%r181, %r180, %r157;
	shl.b32 	%r182, %r181, 1;
	add.s32 	%r12, %r144, %r182;
	add.s32 	%r183, %r145, 24;
	mul.lo.s32 	%r13, %r183, %r618;
	add.s32 	%r184, %r171, 896;
	and.b32  	%r185, %r184, 261632;
	or.b32  	%r186, %r132, %r185;
	or.b32  	%r187, %r186, %r165;
	shl.b32 	%r188, %r187, 1;
	add.s32 	%r14, %r144, %r188;
	add.s32 	%r189, %r145, 28;
	mul.lo.s32 	%r15, %r189, %r618;
	add.s32 	%r190, %r145, 32;
	mul.lo.s32 	%r16, %r190, %r618;
	add.s32 	%r191, %r171, 1152;
	and.b32  	%r192, %r191, 261632;
	or.b32  	%r193, %r132, %r192;
	or.b32  	%r194, %r193, %r149;
	shl.b32 	%r195, %r194, 1;
	add.s32 	%r17, %r144, %r195;
	add.s32 	%r196, %r145, 36;
	mul.lo.s32 	%r18, %r196, %r618;
	add.s32 	%r197, %r154, 1280;
	and.b32  	%r198, %r197, 261632;
	or.b32  	%r199, %r132, %r198;
	or.b32  	%r200, %r199, %r157;
	shl.b32 	%r201, %r200, 1;
	add.s32 	%r19, %r144, %r201;
	add.s32 	%r202, %r145, 40;
	mul.lo.s32 	%r20, %r202, %r618;
	add.s32 	%r203, %r171, 1408;
	and.b32  	%r204, %r203, 261632;
	or.b32  	%r205, %r132, %r204;
	or.b32  	%r206, %r205, %r165;
	shl.b32 	%r207, %r206, 1;
	add.s32 	%r21, %r144, %r207;
	add.s32 	%r208, %r145, 44;
	mul.lo.s32 	%r22, %r208, %r618;
	add.s32 	%r209, %r145, 48;
	mul.lo.s32 	%r23, %r209, %r618;
	add.s32 	%r210, %r171, 1664;
	and.b32  	%r211, %r210, 261632;
	or.b32  	%r212, %r132, %r211;
	or.b32  	%r213, %r212, %r149;
	shl.b32 	%r214, %r213, 1;
	add.s32 	%r24, %r144, %r214;
	add.s32 	%r215, %r145, 52;
	mul.lo.s32 	%r25, %r215, %r618;
	add.s32 	%r216, %r154, 1792;
	and.b32  	%r217, %r216, 261632;
	or.b32  	%r218, %r132, %r217;
	or.b32  	%r219, %r218, %r157;
	shl.b32 	%r220, %r219, 1;
	add.s32 	%r26, %r144, %r220;
	add.s32 	%r221, %r145, 56;
	mul.lo.s32 	%r27, %r221, %r618;
	add.s32 	%r222, %r171, 1920;
	and.b32  	%r223, %r222, 261632;
	or.b32  	%r224, %r132, %r223;
	or.b32  	%r225, %r224, %r165;
	shl.b32 	%r226, %r225, 1;
	add.s32 	%r28, %r144, %r226;
	add.s32 	%r227, %r145, 60;
	mul.lo.s32 	%r29, %r227, %r618;
	add.s32 	%r228, %r145, 64;
	mul.lo.s32 	%r30, %r228, %r618;
	add.s32 	%r229, %r171, 2176;
	and.b32  	%r230, %r229, 261632;
	or.b32  	%r231, %r132, %r230;
	or.b32  	%r232, %r231, %r149;
	shl.b32 	%r233, %r232, 1;
	add.s32 	%r31, %r144, %r233;
	add.s32 	%r234, %r145, 68;
	mul.lo.s32 	%r32, %r234, %r618;
	add.s32 	%r235, %r154, 2304;
	and.b32  	%r236, %r235, 261632;
	or.b32  	%r237, %r132, %r236;
	or.b32  	%r238, %r237, %r157;
	shl.b32 	%r239, %r238, 1;
	add.s32 	%r33, %r144, %r239;
	add.s32 	%r240, %r145, 72;
	mul.lo.s32 	%r34, %r240, %r618;
	add.s32 	%r241, %r171, 2432;
	and.b32  	%r242, %r241, 261632;
	or.b32  	%r243, %r132, %r242;
	or.b32  	%r244, %r243, %r165;
	shl.b32 	%r245, %r244, 1;
	add.s32 	%r35, %r144, %r245;
	add.s32 	%r246, %r145, 76;
	mul.lo.s32 	%r36, %r246, %r618;
	add.s32 	%r247, %r145, 80;
	mul.lo.s32 	%r37, %r247, %r618;
	add.s32 	%r248, %r171, 2688;
	and.b32  	%r249, %r248, 261632;
	or.b32  	%r250, %r132, %r249;
	or.b32  	%r251, %r250, %r149;
	shl.b32 	%r252, %r251, 1;
	add.s32 	%r38, %r144, %r252;
	add.s32 	%r253, %r145, 84;
	mul.lo.s32 	%r39, %r253, %r618;
	add.s32 	%r254, %r154, 2816;
	and.b32  	%r255, %r254, 261632;
	or.b32  	%r256, %r132, %r255;
	or.b32  	%r257, %r256, %r157;
	shl.b32 	%r258, %r257, 1;
	add.s32 	%r40, %r144, %r258;
	add.s32 	%r259, %r145, 88;
	mul.lo.s32 	%r41, %r259, %r618;
	add.s32 	%r260, %r171, 2944;
	and.b32  	%r261, %r260, 261632;
	or.b32  	%r262, %r132, %r261;
	or.b32  	%r263, %r262, %r165;
	shl.b32 	%r264, %r263, 1;
	add.s32 	%r42, %r144, %r264;
	add.s32 	%r265, %r145, 92;
	mul.lo.s32 	%r43, %r265, %r618;
	add.s32 	%r266, %r145, 96;
	mul.lo.s32 	%r44, %r266, %r618;
	add.s32 	%r267, %r171, 3200;
	and.b32  	%r268, %r267, 261632;
	or.b32  	%r269, %r132, %r268;
	or.b32  	%r270, %r269, %r149;
	shl.b32 	%r271, %r270, 1;
	add.s32 	%r45, %r144, %r271;
	add.s32 	%r272, %r145, 100;
	mul.lo.s32 	%r46, %r272, %r618;
	add.s32 	%r273, %r154, 3328;
	and.b32  	%r274, %r273, 261632;
	or.b32  	%r275, %r132, %r274;
	or.b32  	%r276, %r275, %r157;
	shl.b32 	%r277, %r276, 1;
	add.s32 	%r47, %r144, %r277;
	add.s32 	%r278, %r145, 104;
	mul.lo.s32 	%r48, %r278, %r618;
	add.s32 	%r279, %r171, 3456;
	and.b32  	%r280, %r279, 261632;
	or.b32  	%r281, %r132, %r280;
	or.b32  	%r282, %r281, %r165;
	shl.b32 	%r283, %r282, 1;
	add.s32 	%r49, %r144, %r283;
	add.s32 	%r284, %r145, 108;
	mul.lo.s32 	%r50, %r284, %r618;
	add.s32 	%r285, %r145, 112;
	mul.lo.s32 	%r51, %r285, %r618;
	add.s32 	%r286, %r171, 3712;
	and.b32  	%r287, %r286, 261632;
	or.b32  	%r288, %r132, %r287;
	or.b32  	%r289, %r288, %r149;
	shl.b32 	%r290, %r289, 1;
	add.s32 	%r52, %r144, %r290;
	add.s32 	%r291, %r145, 116;
	mul.lo.s32 	%r53, %r291, %r618;
	add.s32 	%r292, %r154, 3840;
	and.b32  	%r293, %r292, 261632;
	or.b32  	%r294, %r132, %r293;
	or.b32  	%r295, %r294, %r157;
	shl.b32 	%r296, %r295, 1;
	add.s32 	%r54, %r144, %r296;
	add.s32 	%r297, %r145, 120;
	mul.lo.s32 	%r55, %r297, %r618;
	add.s32 	%r298, %r171, 3968;
	and.b32  	%r299, %r298, 261632;
	or.b32  	%r300, %r132, %r299;
	or.b32  	%r301, %r300, %r165;
	shl.b32 	%r302, %r301, 1;
	add.s32 	%r56, %r144, %r302;
	add.s32 	%r303, %r145, 124;
	mul.lo.s32 	%r57, %r303, %r618;
	add.s32 	%r304, %r127, %r135;
	add.s32 	%r305, %r304, 4;
	mad.lo.s32 	%r58, %r618, %r305, %r128;
	add.s32 	%r306, %r304, 8;
	mad.lo.s32 	%r59, %r618, %r306, %r128;
	add.s32 	%r307, %r304, 12;
	mad.lo.s32 	%r60, %r618, %r307, %r128;
	add.s32 	%r308, %r304, 16;
	mad.lo.s32 	%r61, %r618, %r308, %r128;
	add.s32 	%r309, %r304, 20;
	mad.lo.s32 	%r62, %r618, %r309, %r128;
	add.s32 	%r310, %r304, 24;
	mad.lo.s32 	%r63, %r618, %r310, %r128;
	add.s32 	%r311, %r304, 28;
	mad.lo.s32 	%r64, %r618, %r311, %r128;
	mad.lo.s32 	%r65, %r618, %r304, %r128;
	and.b32  	%r312, %r126, 131040;
	add.s32 	%r313, %r312, 896;
	and.b32  	%r314, %r313, 261632;
	or.b32  	%r315, %r314, %r130;
	or.b32  	%r316, %r315, %r165;
	or.b32  	%r317, %r316, %r131;
	shl.b32 	%r66, %r317, 1;
	add.s32 	%r318, %r312, 768;
	and.b32  	%r319, %r318, 261632;
	or.b32  	%r320, %r157, %r319;
	or.b32  	%r321, %r132, %r320;
	shl.b32 	%r67, %r321, 1;
	add.s32 	%r322, %r312, 640;
	and.b32  	%r323, %r322, 261632;
	or.b32  	%r324, %r323, %r130;
	or.b32  	%r325, %r324, %r149;
	or.b32  	%r326, %r325, %r131;
	shl.b32 	%r68, %r326, 1;
	add.s32 	%r327, %r312, 512;
	and.b32  	%r328, %r327, 261632;
	or.b32  	%r329, %r328, %r130;
	or.b32  	%r330, %r329, %r140;
	or.b32  	%r331, %r330, %r131;
	shl.b32 	%r69, %r331, 1;
	add.s32 	%r332, %r312, 384;
	and.b32  	%r333, %r332, 261632;
	or.b32  	%r334, %r333, %r130;
	or.b32  	%r335, %r334, %r165;
	or.b32  	%r336, %r335, %r131;
	shl.b32 	%r70, %r336, 1;
	add.s32 	%r337, %r312, 256;
	and.b32  	%r338, %r337, 261632;
	or.b32  	%r339, %r157, %r338;
	or.b32  	%r340, %r132, %r339;
	shl.b32 	%r71, %r340, 1;
	add.s32 	%r341, %r312, 128;
	and.b32  	%r342, %r341, 261632;
	or.b32  	%r343, %r342, %r130;
	or.b32  	%r344, %r343, %r149;
	or.b32  	%r345, %r344, %r131;
	shl.b32 	%r72, %r345, 1;
	or.b32  	%r346, %r138, %r130;
	or.b32  	%r347, %r346, %r140;
	or.b32  	%r348, %r347, %r131;
	shl.b32 	%r73, %r348, 1;
	shr.s32 	%r349, %r618, 31;
	shr.u32 	%r350, %r349, 27;
	add.s32 	%r351, %r618, %r350;
	shr.s32 	%r74, %r351, 5;
	mov.b32 	%r620, 0;
	mov.f32 	%f651, 0f00000000;
$L__BB0_2:
	ld.param.u64 	%rd97, [_Z6matmulP6__halfS0_S0_iiiff_param_0];
	shl.b32 	%r354, %r620, 5;
	mov.u32 	%r355, %tid.x;
	and.b32  	%r356, %r355, 31;
	or.b32  	%r357, %r354, %r356;
	add.s32 	%r358, %r357, %r2;
	cvta.to.global.u64 	%rd5, %rd97;
	mul.wide.s32 	%rd6, %r358, 2;
	add.s64 	%rd7, %rd5, %rd6;
	ld.global.u16 	%rs7, [%rd7];
	st.shared.u16 	[%r1], %rs7;
	add.s32 	%r359, %r357, %r4;
	mul.wide.s32 	%rd8, %r359, 2;
	add.s64 	%rd9, %rd5, %rd8;
	ld.global.u16 	%rs8, [%rd9];
	st.shared.u16 	[%r3], %rs8;
	add.s32 	%r360, %r357, %r6;
	mul.wide.s32 	%rd10, %r360, 2;
	add.s64 	%rd11, %rd5, %rd10;
	ld.global.u16 	%rs9, [%rd11];
	st.shared.u16 	[%r5], %rs9;
	add.s32 	%r361, %r357, %r8;
	mul.wide.s32 	%rd12, %r361, 2;
	add.s64 	%rd13, %rd5, %rd12;
	ld.global.u16 	%rs10, [%rd13];
	st.shared.u16 	[%r7], %rs10;
	add.s32 	%r362, %r357, %r9;
	mul.wide.s32 	%rd14, %r362, 2;
	add.s64 	%rd15, %rd5, %rd14;
	ld.global.u16 	%rs11, [%rd15];
	st.shared.u16 	[%r1+1024], %rs11;
	add.s32 	%r363, %r357, %r11;
	mul.wide.s32 	%rd16, %r363, 2;
	add.s64 	%rd17, %rd5, %rd16;
	ld.global.u16 	%rs12, [%rd17];
	st.shared.u16 	[%r10], %rs12;
	add.s32 	%r364, %r357, %r13;
	mul.wide.s32 	%rd18, %r364, 2;
	add.s64 	%rd19, %rd5, %rd18;
	ld.global.u16 	%rs13, [%rd19];
	st.shared.u16 	[%r12], %rs13;
	add.s32 	%r365, %r357, %r15;
	mul.wide.s32 	%rd20, %r365, 2;
	add.s64 	%rd21, %rd5, %rd20;
	ld.global.u16 	%rs14, [%rd21];
	st.shared.u16 	[%r14], %rs14;
	add.s32 	%r366, %r357, %r16;
	mul.wide.s32 	%rd22, %r366, 2;
	add.s64 	%rd23, %rd5, %rd22;
	ld.global.u16 	%rs15, [%rd23];
	st.shared.u16 	[%r1+2048], %rs15;
	add.s32 	%r367, %r357, %r18;
	mul.wide.s32 	%rd24, %r367, 2;
	add.s64 	%rd25, %rd5, %rd24;
	ld.global.u16 	%rs16, [%rd25];
	st.shared.u16 	[%r17], %rs16;
	add.s32 	%r368, %r357, %r20;
	mul.wide.s32 	%rd26, %r368, 2;
	add.s64 	%rd27, %rd5, %rd26;
	ld.global.u16 	%rs17, [%rd27];
	st.shared.u16 	[%r19], %rs17;
	add.s32 	%r369, %r357, %r22;
	mul.wide.s32 	%rd28, %r369, 2;
	add.s64 	%rd29, %rd5, %rd28;
	ld.global.u16 	%rs18, [%rd29];
	st.shared.u16 	[%r21], %rs18;
	add.s32 	%r370, %r357, %r23;
	mul.wide.s32 	%rd30, %r370, 2;
	add.s64 	%rd31, %rd5, %rd30;
	ld.global.u16 	%rs19, [%rd31];
	st.shared.u16 	[%r1+3072], %rs19;
	add.s32 	%r371, %r357, %r25;
	mul.wide.s32 	%rd32, %r371, 2;
	add.s64 	%rd33, %rd5, %rd32;
	ld.global.u16 	%rs20, [%rd33];
	st.shared.u16 	[%r24], %rs20;
	add.s32 	%r372, %r357, %r27;
	mul.wide.s32 	%rd34, %r372, 2;
	add.s64 	%rd35, %rd5, %rd34;
	ld.global.u16 	%rs21, [%rd35];
	st.shared.u16 	[%r26], %rs21;
	add.s32 	%r373, %r357, %r29;
	mul.wide.s32 	%rd36, %r373, 2;
	add.s64 	%rd37, %rd5, %rd36;
	ld.global.u16 	%rs22, [%rd37];
	st.shared.u16 	[%r28], %rs22;
	add.s32 	%r374, %r357, %r30;
	mul.wide.s32 	%rd38, %r374, 2;
	add.s64 	%rd39, %rd5, %rd38;
	ld.global.u16 	%rs23, [%rd39];
	st.shared.u16 	[%r1+4096], %rs23;
	add.s32 	%r375, %r357, %r32;
	mul.wide.s32 	%rd40, %r375, 2;
	add.s64 	%rd41, %rd5, %rd40;
	ld.global.u16 	%rs24, [%rd41];
	st.shared.u16 	[%r31], %rs24;
	add.s32 	%r376, %r357, %r34;
	mul.wide.s32 	%rd42, %r376, 2;
	add.s64 	%rd43, %rd5, %rd42;
	ld.global.u16 	%rs25, [%rd43];
	st.shared.u16 	[%r33], %rs25;
	add.s32 	%r377, %r357, %r36;
	mul.wide.s32 	%rd44, %r377, 2;
	add.s64 	%rd45, %rd5, %rd44;
	ld.global.u16 	%rs26, [%rd45];
	st.shared.u16 	[%r35], %rs26;
	add.s32 	%r378, %r357, %r37;
	mul.wide.s32 	%rd46, %r378, 2;
	add.s64 	%rd47, %rd5, %rd46;
	ld.global.u16 	%rs27, [%rd47];
	st.shared.u16 	[%r1+5120], %rs27;
	add.s32 	%r379, %r357, %r39;
	mul.wide.s32 	%rd48, %r379, 2;
	add.s64 	%rd49, %rd5, %rd48;
	ld.global.u16 	%rs28, [%rd49];
	st.shared.u16 	[%r38], %rs28;
	add.s32 	%r380, %r357, %r41;
	mul.wide.s32 	%rd50, %r380, 2;
	add.s64 	%rd51, %rd5, %rd50;
	ld.global.u16 	%rs29, [%rd51];
	st.shared.u16 	[%r40], %rs29;
	add.s32 	%r381, %r357, %r43;
	mul.wide.s32 	%rd52, %r381, 2;
	add.s64 	%rd53, %rd5, %rd52;
	ld.global.u16 	%rs30, [%rd53];
	st.shared.u16 	[%r42], %rs30;
	add.s32 	%r382, %r357, %r44;
	mul.wide.s32 	%rd54, %r382, 2;
	add.s64 	%rd55, %rd5, %rd54;
	ld.global.u16 	%rs31, [%rd55];
	st.shared.u16 	[%r1+6144], %rs31;
	add.s32 	%r383, %r357, %r46;
	mul.wide.s32 	%rd56, %r383, 2;
	add.s64 	%rd57, %rd5, %rd56;
	ld.global.u16 	%rs32, [%rd57];
	st.shared.u16 	[%r45], %rs32;
	add.s32 	%r384, %r357, %r48;
	mul.wide.s32 	%rd58, %r384, 2;
	add.s64 	%rd59, %rd5, %rd58;
	ld.global.u16 	%rs33, [%rd59];
	st.shared.u16 	[%r47], %rs33;
	add.s32 	%r385, %r357, %r50;
	mul.wide.s32 	%rd60, %r385, 2;
	add.s64 	%rd61, %rd5, %rd60;
	ld.global.u16 	%rs34, [%rd61];
	st.shared.u16 	[%r49], %rs34;
	add.s32 	%r386, %r357, %r51;
	mul.wide.s32 	%rd62, %r386, 2;
	add.s64 	%rd63, %rd5, %rd62;
	ld.global.u16 	%rs35, [%rd63];
	st.shared.u16 	[%r1+7168], %rs35;
	add.s32 	%r387, %r357, %r53;
	mul.wide.s32 	%rd64, %r387, 2;
	add.s64 	%rd65, %rd5, %rd64;
	ld.global.u16 	%rs36, [%rd65];
	st.shared.u16 	[%r52], %rs36;
	add.s32 	%r388, %r357, %r55;
	mul.wide.s32 	%rd66, %r388, 2;
	add.s64 	%rd67, %rd5, %rd66;
	ld.global.u16 	%rs37, [%rd67];
	st.shared.u16 	[%r54], %rs37;
	add.s32 	%r389, %r357, %r57;
	mul.wide.s32 	%rd68, %r389, 2;
	add.s64 	%rd69, %rd5, %rd68;
	ld.global.u16 	%rs38, [%rd69];
	st.shared.u16 	[%r56], %rs38;
	add.s32 	%r629, %r58, %r354;
	add.s32 	%r628, %r59, %r354;
	add.s32 	%r627, %r60, %r354;
	add.s32 	%r626, %r61, %r354;
	add.s32 	%r625, %r62, %r354;
	add.s32 	%r624, %r63, %r354;
	add.s32 	%r623, %r64, %r354;
	add.s32 	%r622, %r65, %r354;
	mov.u32 	%r390, shared_storage;
	add.s32 	%r621, %r390, 8192;
	mov.b32 	%r630, 8192;
$L__BB0_3:
	ld.param.u32 	%r619, [_Z6matmulP6__halfS0_S0_iiiff_param_5];
	ld.param.u64 	%rd98, [_Z6matmulP6__halfS0_S0_iiiff_param_1];
	mul.wide.s32 	%rd70, %r629, 2;
	cvta.to.global.u64 	%rd71, %rd98;
	add.s64 	%rd72, %rd71, %rd70;
	mul.wide.s32 	%rd73, %r628, 2;
	add.s64 	%rd74, %rd71, %rd73;
	mul.wide.s32 	%rd75, %r622, 2;
	add.s64 	%rd76, %rd71, %rd75;
	add.s32 	%r391, %r621, %r73;
	ld.global.u16 	%rs39, [%rd76];
	st.shared.u16 	[%r391], %rs39;
	add.s32 	%r392, %r621, %r72;
	ld.global.u16 	%rs40, [%rd72];
	st.shared.u16 	[%r392], %rs40;
	add.s32 	%r393, %r621, %r71;
	ld.global.u16 	%rs41, [%rd74];
	st.shared.u16 	[%r393], %rs41;
	add.s32 	%r394, %r621, %r70;
	mul.wide.s32 	%rd77, %r627, 2;
	add.s64 	%rd78, %rd71, %rd77;
	ld.global.u16 	%rs42, [%rd78];
	st.shared.u16 	[%r394], %rs42;
	add.s32 	%r395, %r621, %r69;
	mul.wide.s32 	%rd79, %r626, 2;
	add.s64 	%rd80, %rd71, %rd79;
	ld.global.u16 	%rs43, [%rd80];
	st.shared.u16 	[%r395], %rs43;
	add.s32 	%r396, %r621, %r68;
	mul.wide.s32 	%rd81, %r625, 2;
	add.s64 	%rd82, %rd71, %rd81;
	ld.global.u16 	%rs44, [%rd82];
	st.shared.u16 	[%r396], %rs44;
	add.s32 	%r397, %r621, %r67;
	mul.wide.s32 	%rd83, %r624, 2;
	add.s64 	%rd84, %rd71, %rd83;
	ld.global.u16 	%rs45, [%rd84];
	st.shared.u16 	[%r397], %rs45;
	add.s32 	%r398, %r621, %r66;
	mul.wide.s32 	%rd85, %r623, 2;
	add.s64 	%rd86, %rd71, %rd85;
	ld.global.u16 	%rs46, [%rd86];
	st.shared.u16 	[%r398], %rs46;
	add.s32 	%r630, %r630, 2048;
	shl.b32 	%r399, %r619, 5;
	add.s32 	%r629, %r629, %r399;
	add.s32 	%r628, %r628, %r399;
	add.s32 	%r627, %r627, %r399;
	add.s32 	%r626, %r626, %r399;
	add.s32 	%r625, %r625, %r399;
	add.s32 	%r624, %r624, %r399;
	add.s32 	%r623, %r623, %r399;
	add.s32 	%r622, %r622, %r399;
	add.s32 	%r621, %r621, 2048;
	setp.ne.s32 	%p2, %r630, 24576;
	@%p2 bra 	$L__BB0_3;
	bar.sync 	0;
	mov.u32 	%r400, %tid.z;
	shl.b32 	%r401, %r400, 12;
	mov.u32 	%r402, shared_storage;
	add.s32 	%r403, %r402, %r401;
	mov.b32 	%r404, 16;
	wmma.load.a.sync.aligned.row.m16n16k16.shared.f16 	{%r405, %r406, %r407, %r408, %r409, %r410, %r411, %r412}, [%r403], %r404;
	add.s32 	%r413, %r403, 1024;
	wmma.load.a.sync.aligned.row.m16n16k16.shared.f16 	{%r414, %r415, %r416, %r417, %r418, %r419, %r420, %r421}, [%r413], %r404;
	add.s32 	%r422, %r403, 2048;
	wmma.load.a.sync.aligned.row.m16n16k16.shared.f16 	{%r423, %r424, %r425, %r426, %r427, %r428, %r429, %r430}, [%r422], %r404;
	add.s32 	%r431, %r403, 3072;
	wmma.load.a.sync.aligned.row.m16n16k16.shared.f16 	{%r432, %r433, %r434, %r435, %r436, %r437, %r438, %r439}, [%r431], %r404;
	mov.u32 	%r440, %tid.y;
	shl.b32 	%r441, %r440, 12;
	add.s32 	%r442, %r402, %r441;
	add.s32 	%r443, %r442, 8192;
	wmma.load.b.sync.aligned.col.m16n16k16.shared.f16 	{%r444, %r445, %r446, %r447, %r448, %r449, %r450, %r451}, [%r443], %r404;
	add.s32 	%r452, %r442, 9216;
	wmma.load.b.sync.aligned.col.m16n16k16.shared.f16 	{%r453, %r454, %r455, %r456, %r457, %r458, %r459, %r460}, [%r452], %r404;
	add.s32 	%r461, %r442, 10240;
	wmma.load.b.sync.aligned.col.m16n16k16.shared.f16 	{%r462, %r463, %r464, %r465, %r466, %r467, %r468, %r469}, [%r461], %r404;
	add.s32 	%r470, %r442, 11264;
	wmma.load.b.sync.aligned.col.m16n16k16.shared.f16 	{%r471, %r472, %r473, %r474, %r475, %r476, %r477, %r478}, [%r470], %r404;
	wmma.mma.sync.aligned.row.col.m16n16k16.f32.f32 {%f387, %f388, %f389, %f390, %f391, %f392, %f393, %f394}, {%r405, %r406, %r407, %r408, %r409, %r410, %r411, %r412}, {%r444, %r445, %r446, %r447, %r448, %r449, %r450, %r451}, {%f778, %f777, %f776, %f775, %f774, %f773, %f772, %f771};
	wmma.mma.sync.aligned.row.col.m16n16k16.f32.f32 {%f395, %f396, %f397, %f398, %f399, %f400, %f401, %f402}, {%r405, %r406, %r407, %r408, %r409, %r410, %r411, %r412}, {%r453, %r454, %r455, %r456, %r457, %r458, %r459, %r460}, {%f770, %f769, %f768, %f767, %f766, %f765, %f764, %f763};
	wmma.mma.sync.aligned.row.col.m16n16k16.f32.f32 {%f403, %f404, %f405, %f406, %f407, %f408, %f409, %f410}, {%r405, %r406, %r407, %r408, %r409, %r410, %r411, %r412}, {%r462, %r463, %r464, %r465, %r466, %r467, %r468, %r469}, {%f762, %f761, %f760, %f759, %f758, %f757, %f756, %f755};
	wmma.mma.sync.aligned.row.col.m16n16k16.f32.f32 {%f411, %f412, %f413, %f414, %f415, %f416, %f417, %f418}, {%r405, %r406, %r407, %r408, %r409, %r410, %r411, %r412}, {%r471, %r472, %r473, %r474, %r475, %r476, %r477, %r478}, {%f754, %f753, %f752, %f751, %f750, %f749, %f748, %f747};
	wmma.mma.sync.aligned.row.col.m16n16k16.f32.f32 {%f419, %f420, %f421, %f422, %f423, %f424, %f425, %f426}, {%r414, %r415, %r416, %r417, %r418, %r419, %r420, %r421}, {%r444, %r445, %r446, %r447, %r448, %r449, %r450, %r451}, {%f746, %f745, %f744, %f743, %f742, %f741, %f740, %f739};
	wmma.mma.sync.aligned.row.col.m16n16k16.f32.f32 {%f427, %f428, %f429, %f430, %f431, %f432, %f433, %f434}, {%r414, %r415, %r416, %r417, %r418, %r419, %r420, %r421}, {%r453, %r454, %r455, %r456, %r457, %r458, %r459, %r460}, {%f738, %f737, %f736, %f735, %f734, %f733, %f732, %f731};
	wmma.mma.sync.aligned.row.col.m16n16k16.f32.f32 {%f435, %f436, %f437, %f438, %f439, %f440, %f441, %f442}, {%r414, %r415, %r416, %r417, %r418, %r419, %r420, %r421}, {%r462, %r463, %r464, %r465, %r466, %r467, %r468, %r469}, {%f730, %f729, %f728, %f727, %f726, %f725, %f724, %f723};
	wmma.mma.sync.aligned.row.col.m16n16k16.f32.f32 {%f443, %f444, %f445, %f446, %f447, %f448, %f449, %f450}, {%r414, %r415, %r416, %r417, %r418, %r419, %r420, %r421}, {%r471, %r472, %r473, %r474, %r475, %r476, %r477, %r478}, {%f722, %f721, %f720, %f719, %f718, %f717, %f716, %f715};
	wmma.mma.sync.aligned.row.col.m16n16k16.f32.f32 {%f451, %f452, %f453, %f454, %f455, %f456, %f457, %f458}, {%r423, %r424, %r425, %r426, %r427, %r428, %r429, %r430}, {%r444, %r445, %r446, %r447, %r448, %r449, %r450, %r451}, {%f714, %f713, %f712, %f711, %f710, %f709, %f708, %f707};
	wmma.mma.sync.aligned.row.col.m16n16k16.f32.f32 {%f459, %f460, %f461, %f462, %f463, %f464, %f465, %f466}, {%r423, %r424, %r425, %r426, %r427, %r428, %r429, %r430}, {%r453, %r454, %r455, %r456, %r457, %r458, %r459, %r460}, {%f706, %f705, %f704, %f703, %f702, %f701, %f700, %f699};
	wmma.mma.sync.aligned.row.col.m16n16k16.f32.f32 {%f467, %f468, %f469, %f470, %f471, %f472, %f473, %f474}, {%r423, %r424, %r425, %r426, %r427, %r428, %r429, %r430}, {%r462, %r463, %r464, %r465, %r466, %r467, %r468, %r469}, {%f698, %f697, %f696, %f695, %f694, %f693, %f692, %f691};
	wmma.mma.sync.aligned.row.col.m16n16k16.f32.f32 {%f475, %f476, %f477, %f478, %f479, %f480, %f481, %f482}, {%r423, %r424, %r425, %r426, %r427, %r428, %r429, %r430}, {%r471, %r472, %r473, %r474, %r475, %r476, %r477, %r478}, {%f690, %f689, %f688, %f687, %f686, %f685, %f684, %f683};
	wmma.mma.sync.aligned.row.col.m16n16k16.f32.f32 {%f483, %f484, %f485, %f486, %f487, %f488, %f489, %f490}, {%r432, %r433, %r434, %r435, %r436, %r437, %r438, %r439}, {%r444, %r445, %r446, %r447, %r448, %r449, %r450, %r451}, {%f682, %f681, %f680, %f679, %f678, %f677, %f676, %f675};
	wmma.mma.sync.aligned.row.col.m16n16k16.f32.f32 {%f491, %f492, %f493, %f494, %f495, %f496, %f497, %f498}, {%r432, %r433, %r434, %r435, %r436, %r437, %r438, %r439}, {%r453, %r454, %r455, %r456, %r457, %r458, %r459, %r460}, {%f674, %f673, %f672, %f671, %f670, %f669, %f668, %f667};
	wmma.mma.sync.aligned.row.col.m16n16k16.f32.f32 {%f499, %f500, %f501, %f502, %f503, %f504, %f505, %f506}, {%r432, %r433, %r434, %r435, %r436, %r437, %r438, %r439}, {%r462, %r463, %r464, %r465, %r466, %r467, %r468, %r469}, {%f666, %f665, %f664, %f663, %f662, %f661, %f660, %f659};
	wmma.mma.sync.aligned.row.col.m16n16k16.f32.f32 {%f507, %f508, %f509, %f510, %f511, %f512, %f513, %f514}, {%r432, %r433, %r434, %r435, %r436, %r437, %r438, %r439}, {%r471, %r472, %r473, %r474, %r475, %r476, %r477, %r478}, {%f658, %f657, %f656, %f655, %f654, %f653, %f652, %f651};
	add.s32 	%r479, %r403, 512;
	wmma.load.a.sync.aligned.row.m16n16k16.shared.f16 	{%r480, %r481, %r482, %r483, %r484, %r485, %r486, %r487}, [%r479], %r404;
	add.s32 	%r488, %r403, 1536;
	wmma.load.a.sync.aligned.row.m16n16k16.shared.f16 	{%r489, %r490, %r491, %r492, %r493, %r494, %r495, %r496}, [%r488], %r404;
	add.s32 	%r497, %r403, 2560;
	wmma.load.a.sync.aligned.row.m16n16k16.shared.f16 	{%r498, %r499, %r500, %r501, %r502, %r503, %r504, %r505}, [%r497], %r404;
	add.s32 	%r506, %r403, 3584;
	wmma.load.a.sync.aligned.row.m16n16k16.shared.f16 	{%r507, %r508, %r509, %r510, %r511, %r512, %r513, %r514}, [%r506], %r404;
	add.s32 	%r515, %r442, 8704;
	wmma.load.b.sync.aligned.col.m16n16k16.shared.f16 	{%r516, %r517, %r518, %r519, %r520, %r521, %r522, %r523}, [%r515], %r404;
	add.s32 	%r524, %r442, 9728;
	wmma.load.b.sync.aligned.col.m16n16k16.shared.f16 	{%r525, %r526, %r527, %r528, %r529, %r530, %r531, %r532}, [%r524], %r404;
	add.s32 	%r533, %r442, 10752;
	wmma.load.b.sync.aligned.col.m16n16k16.shared.f16 	{%r534, %r535, %r536, %r537, %r538, %r539, %r540, %r541}, [%r533], %r404;
	add.s32 	%r542, %r442, 11776;
	wmma.load.b.sync.aligned.col.m16n16k16.shared.f16 	{%r543, %r544, %r545, %r546, %r547, %r548, %r549, %r550}, [%r542], %r404;
	wmma.mma.sync.aligned.row.col.m16n16k16.f32.f32 {%f778, %f777, %f776, %f775, %f774, %f773, %f772, %f771}, {%r480, %r481, %r482, %r483, %r484, %r485, %r486, %r487}, {%r516, %r517, %r518, %r519, %r520, %r521, %r522, %r523}, {%f387, %f388, %f389, %f390, %f391, %f392, %f393, %f394};
	wmma.mma.sync.aligned.row.col.m16n16k16.f32.f32 {%f770, %f769, %f768, %f767, %f766, %f765, %f764, %f763}, {%r480, %r481, %r482, %r483, %r484, %r485, %r486, %r487}, {%r525, %r526, %r527, %r528, %r529, %r530, %r531, %r532}, {%f395, %f396, %f397, %f398, %f399, %f400, %f401, %f402};
	wmma.mma.sync.aligned.row.col.m16n16k16.f32.f32 {%f762, %f761, %f760, %f759, %f758, %f757, %f756, %f755}, {%r480, %r481, %r482, %r483, %r484, %r485, %r486, %r487}, {%r534, %r535, %r536, %r537, %r538, %r539, %r540, %r541}, {%f403, %f404, %f405, %f406, %f407, %f408, %f409, %f410};
	wmma.mma.sync.aligned.row.col.m16n16k16.f32.f32 {%f754, %f753, %f752, %f751, %f750, %f749, %f748, %f747}, {%r480, %r481, %r482, %r483, %r484, %r485, %r486, %r487}, {%r543, %r544, %r545, %r546, %r547, %r548, %r549, %r550}, {%f411, %f412, %f413, %f414, %f415, %f416, %f417, %f418};
	wmma.mma.sync.aligned.row.col.m16n16k16.f32.f32 {%f746, %f745, %f744, %f743, %f742, %f741, %f740, %f739}, {%r489, %r490, %r491, %r492, %r493, %r494, %r495, %r496}, {%r516, %r517, %r518, %r519, %r520, %r521, %r522, %r523}, {%f419, %f420, %f421, %f422, %f423, %f424, %f425, %f426};
	wmma.mma.sync.aligned.row.col.m16n16k16.f32.f32 {%f738, %f737, %f736, %f735, %f734, %f733, %f732, %f731}, {%r489, %r490, %r491, %r492, %r493, %r494, %r495, %r496}, {%r525, %r526, %r527, %r528, %r529, %r530, %r531, %r532}, {%f427, %f428, %f429, %f430, %f431, %f432, %f433, %f434};
	wmma.mma.sync.aligned.row.col.m16n16k16.f32.f32 {%f730, %f729, %f728, %f727, %f726, %f725, %f724, %f723}, {%r489, %r490, %r491, %r492, %r493, %r494, %r495, %r496}, {%r534, %r535, %r536, %r537, %r538, %r539, %r540, %r541}, {%f435, %f436, %f437, %f438, %f439, %f440, %f441, %f442};
	wmma.mma.sync.aligned.row.col.m16n16k16.f32.f32 {%f722, %f721, %f720, %f719, %f718, %f717, %f716, %f715}, {%r489, %r490, %r491, %r492, %r493, %r494, %r495, %r496}, {%r543, %r544, %r545, %r546, %r547, %r548, %r549, %r550}, {%f443, %f444, %f445, %f446, %f447, %f448, %f449, %f450};
	wmma.mma.sync.aligned.row.col.m16n16k16.f32.f32 {%f714, %f713, %f712, %f711, %f710, %f709, %f708, %f707}, {%r498, %r499, %r500, %r501, %r502, %r503, %r504, %r505}, {%r516, %r517, %r518, %r519, %r520, %r521, %r522, %r523}, {%f451, %f452, %f453, %f454, %f455, %f456, %f457, %f458};
	wmma.mma.sync.aligned.row.col.m16n16k16.f32.f32 {%f706, %f705, %f704, %f703, %f702, %f701, %f700, %f699}, {%r498, %r499, %r500, %r501, %r502, %r503, %r504, %r505}, {%r525, %r526, %r527, %r528, %r529, %r530, %r531, %r532}, {%f459, %f460, %f461, %f462, %f463, %f464, %f465, %f466};
	wmma.mma.sync.aligned.row.col.m16n16k16.f32.f32 {%f698, %f697, %f696, %f695, %f694, %f693, %f692, %f691}, {%r498, %r499, %r500, %r501, %r502, %r503, %r504, %r505}, {%r534, %r535, %r536, %r537, %r538, %r539, %r540, %r541}, {%f467, %f468, %f469, %f470, %f471, %f472, %f473, %f474};
	wmma.mma.sync.aligned.row.col.m16n16k16.f32.f32 {%f690, %f689, %f688, %f687, %f686, %f685, %f684, %f683}, {%r498, %r499, %r500, %r501, %r502, %r503, %r504, %r505}, {%r543, %r544, %r545, %r546, %r547, %r548, %r549, %r550}, {%f475, %f476, %f477, %f478, %f479, %f480, %f481, %f482};
	wmma.mma.sync.aligned.row.col.m16n16k16.f32.f32 {%f682, %f681, %f680, %f679, %f678, %f677, %f676, %f675}, {%r507, %r508, %r509, %r510, %r511, %r512, %r513, %r514}, {%r516, %r517, %r518, %r519, %r520, %r521, %r522, %r523}, {%f483, %f484, %f485, %f486, %f487, %f488, %f489, %f490};
	wmma.mma.sync.aligned.row.col.m16n16k16.f32.f32 {%f674, %f673, %f672, %f671, %f670, %f669, %f668, %f667}, {%r507, %r508, %r509, %r510, %r511, %r512, %r513, %r514}, {%r525, %r526, %r527, %r528, %r529, %r530, %r531, %r532}, {%f491, %f492, %f493, %f494, %f495, %f496, %f497, %f498};
	wmma.mma.sync.aligned.row.col.m16n16k16.f32.f32 {%f666, %f665, %f664, %f663, %f662, %f661, %f660, %f659}, {%r507, %r508, %r509, %r510, %r511, %r512, %r513, %r514}, {%r534, %r535, %r536, %r537, %r538, %r539, %r540, %r541}, {%f499, %f500, %f501, %f502, %f503, %f504, %f505, %f506};
	wmma.mma.sync.aligned.row.col.m16n16k16.f32.f32 {%f658, %f657, %f656, %f655, %f654, %f653, %f652, %f651}, {%r507, %r508, %r509, %r510, %r511, %r512, %r513, %r514}, {%r543, %r544, %r545, %r546, %r547, %r548, %r549, %r550}, {%f507, %f508, %f509, %f510, %f511, %f512, %f513, %f514};
	add.s32 	%r620, %r620, 1;
	setp.ne.s32 	%p3, %r620, %r74;
	@%p3 bra 	$L__BB0_2;
$L__BB0_5:
	ld.param.u32 	%r616, [_Z6matmulP6__halfS0_S0_iiiff_param_4];
	ld.param.u64 	%rd99, [_Z6matmulP6__halfS0_S0_iiiff_param_2];
	mov.u32 	%r553, %tid.y;
	mov.u32 	%r554, %tid.z;
	shl.b32 	%r555, %r554, 13;
	shl.b32 	%r556, %r553, 10;
	add.s32 	%r557, %r556, %r555;
	shl.b32 	%r558, %r557, 2;
	mov.u32 	%r559, shared_storage;
	add.s32 	%r560, %r559, %r558;
	mov.b32 	%r561, 16;
	wmma.store.d.sync.aligned.row.m16n16k16.shared.f32 	[%r560], {%f778, %f777, %f776, %f775, %f774, %f773, %f772, %f771}, %r561;
	add.s32 	%r562, %r560, 1024;
	wmma.store.d.sync.aligned.row.m16n16k16.shared.f32 	[%r562], {%f770, %f769, %f768, %f767, %f766, %f765, %f764, %f763}, %r561;
	add.s32 	%r563, %r560, 2048;
	wmma.store.d.sync.aligned.row.m16n16k16.shared.f32 	[%r563], {%f762, %f761, %f760, %f759, %f758, %f757, %f756, %f755}, %r561;
	add.s32 	%r564, %r560, 3072;
	wmma.store.d.sync.aligned.row.m16n16k16.shared.f32 	[%r564], {%f754, %f753, %f752, %f751, %f750, %f749, %f748, %f747}, %r561;
	add.s32 	%r565, %r560, 8192;
	wmma.store.d.sync.aligned.row.m16n16k16.shared.f32 	[%r565], {%f746, %f745, %f744, %f743, %f742, %f741, %f740, %f739}, %r561;
	add.s32 	%r566, %r560, 9216;
	wmma.store.d.sync.aligned.row.m16n16k16.shared.f32 	[%r566], {%f738, %f737, %f736, %f735, %f734, %f733, %f732, %f731}, %r561;
	add.s32 	%r567, %r560, 10240;
	wmma.store.d.sync.aligned.row.m16n16k16.shared.f32 	[%r567], {%f730, %f729, %f728, %f727, %f726, %f725, %f724, %f723}, %r561;
	add.s32 	%r568, %r560, 11264;
	wmma.store.d.sync.aligned.row.m16n16k16.shared.f32 	[%r568], {%f722, %f721, %f720, %f719, %f718, %f717, %f716, %f715}, %r561;
	add.s32 	%r569, %r560, 16384;
	wmma.store.d.sync.aligned.row.m16n16k16.shared.f32 	[%r569], {%f714, %f713, %f712, %f711, %f710, %f709, %f708, %f707}, %r561;
	add.s32 	%r570, %r560, 17408;
	wmma.store.d.sync.aligned.row.m16n16k16.shared.f32 	[%r570], {%f706, %f705, %f704, %f703, %f702, %f701, %f700, %f699}, %r561;
	add.s32 	%r571, %r560, 18432;
	wmma.store.d.sync.aligned.row.m16n16k16.shared.f32 	[%r571], {%f698, %f697, %f696, %f695, %f694, %f693, %f692, %f691}, %r561;
	add.s32 	%r572, %r560, 19456;
	wmma.store.d.sync.aligned.row.m16n16k16.shared.f32 	[%r572], {%f690, %f689, %f688, %f687, %f686, %f685, %f684, %f683}, %r561;
	add.s32 	%r573, %r560, 24576;
	wmma.store.d.sync.aligned.row.m16n16k16.shared.f32 	[%r573], {%f682, %f681, %f680, %f679, %f678, %f677, %f676, %f675}, %r561;
	add.s32 	%r574, %r560, 25600;
	wmma.store.d.sync.aligned.row.m16n16k16.shared.f32 	[%r574], {%f674, %f673, %f672, %f671, %f670, %f669, %f668, %f667}, %r561;
	add.s32 	%r575, %r560, 26624;
	wmma.store.d.sync.aligned.row.m16n16k16.shared.f32 	[%r575], {%f666, %f665, %f664, %f663, %f662, %f661, %f660, %f659}, %r561;
	add.s32 	%r576, %r560, 27648;
	wmma.store.d.sync.aligned.row.m16n16k16.shared.f32 	[%r576], {%f658, %f657, %f656, %f655, %f654, %f653, %f652, %f651}, %r561;
	bar.sync 	0;
	mov.u32 	%r577, %ctaid.x;
	mov.u32 	%r578, %ctaid.y;
	mov.u32 	%r579, %tid.x;
	shl.b32 	%r580, %r554, 6;
	shl.b32 	%r581, %r553, 5;
	add.s32 	%r582, %r581, %r579;
	add.s32 	%r583, %r582, %r580;
	shl.b32 	%r584, %r583, 4;
	and.b32  	%r585, %r584, 2096896;
	and.b32  	%r586, %r579, 15;
	or.b32  	%r105, %r585, %r586;
	shl.b32 	%r587, %r577, 7;
	mul.lo.s32 	%r588, %r578, %r616;
	shl.b32 	%r589, %r588, 7;
	add.s32 	%r590, %r579, %r589;
	add.s32 	%r591, %r590, %r587;
	add.s32 	%r592, %r591, %r580;
	add.s32 	%r632, %r592, %r581;
	shl.b32 	%r107, %r616, 3;
	cvta.to.global.u64 	%rd1, %rd99;
	mov.b32 	%r633, 4;
	mov.b32 	%r631, 0;
$L__BB0_6:
	ld.param.u32 	%r617, [_Z6matmulP6__halfS0_S0_iiiff_param_4];
	and.b32  	%r593, %r631, 14336;
	shl.b32 	%r594, %r633, 4;
	add.s32 	%r595, %r594, -64;
	and.b32  	%r596, %r595, 128;
	add.s32 	%r597, %r105, %r593;
	add.s32 	%r598, %r597, %r596;
	shl.b32 	%r599, %r598, 2;
	add.s32 	%r601, %r559, %r599;
	ld.shared.f32 	%f515, [%r601];
	// begin inline asm
	{  cvt.rn.f16.f32 %rs47, %f515;}

	// end inline asm
	mul.wide.s32 	%rd87, %r632, 2;
	add.s64 	%rd88, %rd1, %rd87;
	st.global.u16 	[%rd88], %rs47;
	add.s32 	%r602, %r594, -48;
	and.b32  	%r603, %r602, 144;
	add.s32 	%r604, %r597, %r603;
	shl.b32 	%r605, %r604, 2;
	add.s32 	%r606, %r559, %r605;
	ld.shared.f32 	%f516, [%r606];
	// begin inline asm
	{  cvt.rn.f16.f32 %rs48, %f516;}

	// end inline asm
	mul.wide.s32 	%rd89, %r617, 2;
	add.s64 	%rd90, %rd88, %rd89;
	st.global.u16 	[%rd90], %rs48;
	add.s32 	%r607, %r594, -32;
	and.b32  	%r608, %r607, 160;
	add.s32 	%r609, %r597, %r608;
	shl.b32 	%r610, %r609, 2;
	add.s32 	%r611, %r559, %r610;
	ld.shared.f32 	%f517, [%r611];
	// begin inline asm
	{  cvt.rn.f16.f32 %rs49, %f517;}

	// end inline asm
	add.s64 	%rd91, %rd90, %rd89;
	st.global.u16 	[%rd91], %rs49;
	ld.shared.f32 	%f518, [%r606+128];
	// begin inline asm
	{  cvt.rn.f16.f32 %rs50, %f518;}

	// end inline asm
	add.s64 	%rd92, %rd91, %rd89;
	st.global.u16 	[%rd92], %rs50;
	and.b32  	%r612, %r594, 192;
	add.s32 	%r613, %r597, %r612;
	shl.b32 	%r614, %r613, 2;
	add.s32 	%r615, %r559, %r614;
	ld.shared.f32 	%f519, [%r615];
	// begin inline asm
	{  cvt.rn.f16.f32 %rs51, %f519;}

	// end inline asm
	add.s64 	%rd93, %rd92, %rd89;
	st.global.u16 	[%rd93], %rs51;
	ld.shared.f32 	%f520, [%r606+256];
	// begin inline asm
	{  cvt.rn.f16.f32 %rs52, %f520;}

	// end inline asm
	add.s64 	%rd94, %rd93, %rd89;
	st.global.u16 	[%rd94], %rs52;
	ld.shared.f32 	%f521, [%r611+256];
	// begin inline asm
	{  cvt.rn.f16.f32 %rs53, %f521;}

	// end inline asm
	add.s64 	%rd95, %rd94, %rd89;
	st.global.u16 	[%rd95], %rs53;
	ld.shared.f32 	%f522, [%r606+384];
	// begin inline asm
	{  cvt.rn.f16.f32 %rs54, %f522;}

	// end inline asm
	add.s64 	%rd96, %rd95, %rd89;
	st.global.u16 	[%rd96], %rs54;
	add.s32 	%r633, %r633, 8;
	add.s32 	%r632, %r632, %r107;
	add.s32 	%r631, %r631, 1024;
	setp.ne.s32 	%p4, %r633, 132;
	@%p4 bra 	$L__BB0_6;
	ret;

}


// ===== COMPILED SASS (sm_100) =====

	.target	sm_100

	.elftype	@"ET_EXEC"


//--------------------- .note.nv.tkinfo           --------------------------
	.section	.note.nv.tkinfo,"",@"SHT_NOTE"
	.sectionflags	@"SHF_NOTE_NV_TKINFO"
	.tkinfo
        /*0018*/ 	.word	0x00000002
        /*0030*/ 	.string	""
        /*0030*/ 	.string	"ptxas"
        /*0030*/ 	.string	"Cuda compilation tools, release 13.0, V13.0.88"
        /*0030*/ 	.string	"Build cuda_13.0.r13.0/compiler.36424714_0"
        /*0030*/ 	.string	"-arch sm_100 -m 64 "



//--------------------- .note.nv.cuinfo           --------------------------
	.section	.note.nv.cuinfo,"",@"SHT_NOTE"
	.sectionflags	@"SHF_NOTE_NV_CUINFO"
        /*0018*/ 	.short	0x0002
        /*001a*/ 	.short	0x0064
        /*001c*/ 	.short	0x0082
	.zero		2


//--------------------- .nv.info                  --------------------------
	.section	.nv.info,"",@"SHT_CUDA_INFO"
	.align	4


	//----- nvinfo : EIATTR_REGCOUNT
	.align		4
        /*0000*/ 	.byte	0x04, 0x2f
        /*0002*/ 	.short	(.L_1 - .L_0)
	.align		4
.L_0:
        /*0004*/ 	.word	index@(_Z6matmulP6__halfS0_S0_iiiff)
        /*0008*/ 	.word	0x000000ff


	//----- nvinfo : EIATTR_FRAME_SIZE
	.align		4
.L_1:
        /*000c*/ 	.byte	0x04, 0x11
        /*000e*/ 	.short	(.L_3 - .L_2)
	.align		4
.L_2:
        /*0010*/ 	.word	index@(_Z6matmulP6__halfS0_S0_iiiff)
        /*0014*/ 	.word	0x00000000


	//----- nvinfo : EIATTR_MIN_STACK_SIZE
	.align		4
.L_3:
        /*0018*/ 	.byte	0x04, 0x12
        /*001a*/ 	.short	(.L_5 - .L_4)
	.align		4
.L_4:
        /*001c*/ 	.word	index@(_Z6matmulP6__halfS0_S0_iiiff)
        /*0020*/ 	.word	0x00000000
.L_5:


//--------------------- .nv.compat                --------------------------
	.section	.nv.compat,"",@"SHT_CUDA_COMPAT_INFO"
	.align	4
        /*0000*/ 	.byte	0x02, 0x09, 0x00, 0x00, 0x02, 0x02, 0x01, 0x00, 0x02, 0x05, 0x05, 0x00, 0x03, 0x07, 0x01, 0x01
        /*0010*/ 	.byte	0x02, 0x03, 0x00, 0x00, 0x02, 0x06, 0x01, 0x00, 0x04, 0x0b, 0x08, 0x00, 0x09, 0x00, 0x00, 0x00
        /*0020*/ 	.byte	0x00, 0x00, 0x00, 0x00


//--------------------- .nv.info._Z6matmulP6__halfS0_S0_iiiff --------------------------
	.section	.nv.info._Z6matmulP6__halfS0_S0_iiiff,"",@"SHT_CUDA_INFO"
	.sectionflags	@""
	.align	4


	//----- nvinfo : EIATTR_CUDA_API_VERSION
	.align		4
        /*0000*/ 	.byte	0x04, 0x37
        /*0002*/ 	.short	(.L_7 - .L_6)
.L_6:
        /*0004*/ 	.word	0x00000082


	//----- nvinfo : EIATTR_KPARAM_INFO
	.align		4
.L_7:
        /*0008*/ 	.byte	0x04, 0x17
        /*000a*/ 	.short	(.L_9 - .L_8)
.L_8:
        /*000c*/ 	.word	0x00000000
        /*0010*/ 	.short	0x0007
        /*0012*/ 	.short	0x0028
        /*0014*/ 	.byte	0x00, 0xf0, 0x11, 0x00


	//----- nvinfo : EIATTR_KPARAM_INFO
	.align		4
.L_9:
        /*0018*/ 	.byte	0x04, 0x17
        /*001a*/ 	.short	(.L_11 - .L_10)
.L_10:
        /*001c*/ 	.word	0x00000000
        /*0020*/ 	.short	0x0006
        /*0022*/ 	.short	0x0024
        /*0024*/ 	.byte	0x00, 0xf0, 0x11, 0x00


	//----- nvinfo : EIATTR_KPARAM_INFO
	.align		4
.L_11:
        /*0028*/ 	.byte	0x04, 0x17
        /*002a*/ 	.short	(.L_13 - .L_12)
.L_12:
        /*002c*/ 	.word	0x00000000
        /*0030*/ 	.short	0x0005
        /*0032*/ 	.short	0x0020
        /*0034*/ 	.byte	0x00, 0xf0, 0x11, 0x00


	//----- nvinfo : EIATTR_KPARAM_INFO
	.align		4
.L_13:
        /*0038*/ 	.byte	0x04, 0x17
        /*003a*/ 	.short	(.L_15 - .L_14)
.L_14:
        /*003c*/ 	.word	0x00000000
        /*0040*/ 	.short	0x0004
        /*0042*/ 	.short	0x001c
        /*0044*/ 	.byte	0x00, 0xf0, 0x11, 0x00


	//----- nvinfo : EIATTR_KPARAM_INFO
	.align		4
.L_15:
        /*0048*/ 	.byte	0x04, 0x17
        /*004a*/ 	.short	(.L_17 - .L_16)
.L_16:
        /*004c*/ 	.word	0x00000000
        /*0050*/ 	.short	0x0003
        /*0052*/ 	.short	0x0018
        /*0054*/ 	.byte	0x00, 0xf0, 0x11, 0x00


	//----- nvinfo : EIATTR_KPARAM_INFO
	.align		4
.L_17:
        /*0058*/ 	.byte	0x04, 0x17
        /*005a*/ 	.short	(.L_19 - .L_18)
.L_18:
        /*005c*/ 	.word	0x00000000
        /*0060*/ 	.short	0x0002
        /*0062*/ 	.short	0x0010
        /*0064*/ 	.byte	0x00, 0xf5, 0x21, 0x00


	//----- nvinfo : EIATTR_KPARAM_INFO
	.align		4
.L_19:
        /*0068*/ 	.byte	0x04, 0x17
        /*006a*/ 	.short	(.L_21 - .L_20)
.L_20:
        /*006c*/ 	.word	0x00000000
        /*0070*/ 	.short	0x0001
        /*0072*/ 	.short	0x0008
        /*0074*/ 	.byte	0x00, 0xf5, 0x21, 0x00


	//----- nvinfo : EIATTR_KPARAM_INFO
	.align		4
.L_21:
        /*0078*/ 	.byte	0x04, 0x17
        /*007a*/ 	.short	(.L_23 - .L_22)
.L_22:
        /*007c*/ 	.word	0x00000000
        /*0080*/ 	.short	0x0000
        /*0082*/ 	.short	0x0000
        /*0084*/ 	.byte	0x00, 0xf5, 0x21, 0x00


	//----- nvinfo : EIATTR_SPARSE_MMA_MASK
	.align		4
.L_23:
        /*0088*/ 	.byte	0x03, 0x50
        /*008a*/ 	.short	0x0000


	//----- nvinfo : EIATTR_WMMA_USED
	.align		4
        /*008c*/ 	.byte	0x01, 0x2b
	.zero		2


	//----- nvinfo : EIATTR_MAXREG_COUNT
	.align		4
        /*0090*/ 	.byte	0x03, 0x1b
        /*0092*/ 	.short	0x00ff


	//----- nvinfo : EIATTR_NUM_BARRIERS
	.align		4
        /*0094*/ 	.byte	0x02, 0x4c
        /*0096*/ 	.byte	0x01
	.zero		1


	//----- nvinfo : EIATTR_MERCURY_ISA_VERSION
	.align		4
        /*0098*/ 	.byte	0x03, 0x5f
        /*009a*/ 	.short	0x0101


	//----- nvinfo : EIATTR_VRC_CTA_INIT_COUNT
	.align		4
        /*009c*/ 	.byte	0x02, 0x4a
	.zero		1
	.zero		1


	//----- nvinfo : EIATTR_EXIT_INSTR_OFFSETS
	.align		4
        /*00a0*/ 	.byte	0x04, 0x1c
        /*00a2*/ 	.short	(.L_25 - .L_24)


	//   ....[0]....
.L_24:
        /*00a4*/ 	.word	0x00006780


	//----- nvinfo : EIATTR_CBANK_PARAM_SIZE
	.align		4
.L_25:
        /*00a8*/ 	.byte	0x03, 0x19
        /*00aa*/ 	.short	0x002c


	//----- nvinfo : EIATTR_PARAM_CBANK
	.align		4
        /*00ac*/ 	.byte	0x04, 0x0a
        /*00ae*/ 	.short	(.L_27 - .L_26)
	.align		4
.L_26:
        /*00b0*/ 	.word	index@(.nv.constant0._Z6matmulP6__halfS0_S0_iiiff)
        /*00b4*/ 	.short	0x0380
        /*00b6*/ 	.short	0x002c


	//----- nvinfo : EIATTR_SW_WAR
	.align		4
.L_27:
        /*00b8*/ 	.byte	0x04, 0x36
        /*00ba*/ 	.short	(.L_29 - .L_28)
.L_28:
        /*00bc*/ 	.word	0x00000008
.L_29:


//--------------------- .nv.callgraph             --------------------------
	.section	.nv.callgraph,"",@"SHT_CUDA_CALLGRAPH"
	.align	4
	.sectionentsize	8
	.align		4
        /*0000*/ 	.word	0x00000000
	.align		4
        /*0004*/ 	.word	0xffffffff
	.align		4
        /*0008*/ 	.word	0x00000000
	.align		4
        /*000c*/ 	.word	0xfffffffe
	.align		4
        /*0010*/ 	.word	0x00000000
	.align		4
        /*0014*/ 	.word	0xfffffffd
	.align		4
        /*0018*/ 	.word	0x00000000
	.align		4
        /*001c*/ 	.word	0xfffffffc


//--------------------- .text._Z6matmulP6__halfS0_S0_iiiff --------------------------
	.section	.text._Z6matmulP6__halfS0_S0_iiiff,"ax",@progbits
	.align	128
        .global         _Z6matmulP6__halfS0_S0_iiiff
        .type           _Z6matmulP6__halfS0_S0_iiiff,@function
        .size           _Z6matmulP6__halfS0_S0_iiiff,(.L_x_3 - _Z6matmulP6__halfS0_S0_iiiff)
        .other          _Z6matmulP6__halfS0_S0_iiiff,@"STO_CUDA_ENTRY STV_DEFAULT"
_Z6matmulP6__halfS0_S0_iiiff:
.text._Z6matmulP6__halfS0_S0_iiiff:
[----:B------:R-:W-:Y:S08]  /*0000*/  LDC R1, c[0x0][0x37c] ;  /* 0x0000df00ff017b82 */ /* 0x000ff00000000800 */
[----:B------:R-:W0:Y:S01]  /*0010*/  LDC R2, c[0x0][0x3a0] ;  /* 0x0000e800ff027b82 */ /* 0x000e220000000800 */
[----:B------:R-:W1:Y:S01]  /*0020*/  S2R R0, SR_TID.Y ;  /* 0x0000000000007919 */ /* 0x000e620000002200 */
[----:B------:R-:W2:Y:S01]  /*0030*/  LDCU.64 UR6, c[0x0][0x358] ;  /* 0x00006b00ff0677ac */ /* 0x000ea20008000a00 */
[----:B------:R-:W-:-:S02]  /*0040*/  CS2R R22, SRZ ;  /* 0x0000000000167805 */ /* 0x000fc4000001ff00 */
[----:B------:R-:W-:Y:S02]  /*0050*/  CS2R R20, SRZ ;  /* 0x0000000000147805 */ /* 0x000fe4000001ff00 */
[----:B------:R-:W-:Y:S02]  /*0060*/  CS2R R10, SRZ ;  /* 0x00000000000a7805 */ /* 0x000fe4000001ff00 */
[----:B------:R-:W-:Y:S02]  /*0070*/  CS2R R8, SRZ ;  /* 0x0000000000087805 */ /* 0x000fe4000001ff00 */
[----:B------:R-:W-:Y:S02]  /*0080*/  CS2R R6, SRZ ;  /* 0x0000000000067805 */ /* 0x000fe4000001ff00 */
[----:B------:R-:W-:Y:S02]  /*0090*/  CS2R R4, SRZ ;  /* 0x0000000000047805 */ /* 0x000fe4000001ff00 */
        /* <DEDUP_REMOVED lines=15> */
[----:B0-----:R-:W-:Y:S02]  /*0190*/  ISETP.GE.AND P0, PT, R2, 0x20, PT ;  /* 0x000000200200780c */ /* 0x001fe40003f06270 */
        /* <DEDUP_REMOVED lines=42> */
[----:B------:R-:W-:Y:S01]  /*0440*/  CS2R R136, SRZ ;  /* 0x0000000000887805 */ /* 0x000fe2000001ff00 */
[----:B-12---:R-:W-:Y:S06]  /*0450*/  @!P0 BRA `(.L_x_0) ;  /* 0x0000002c00848947 */ /* 0x006fec0003800000 */
[----:B------:R-:W0:Y:S01]  /*0460*/  S2R R157, SR_TID.X ;  /* 0x00000000009d7919 */ /* 0x000e220000002100 */
[----:B------:R-:W1:Y:S01]  /*0470*/  S2UR UR5, SR_CgaCtaId ;  /* 0x00000000000579c3 */ /* 0x000e620000008800 */
[----:B------:R-:W-:Y:S01]  /*0480*/  UMOV UR4, 0x400 ;  /* 0x0000040000047882 */ /* 0x000fe20000000000 */
[----:B------:R-:W-:Y:S01]  /*0490*/  MOV R158, RZ ;  /* 0x000000ff009e7202 */ /* 0x000fe20000000f00 */
[----:B------:R-:W2:Y:S01]  /*04a0*/  S2R R3, SR_TID.Z ;  /* 0x0000000000037919 */ /* 0x000ea20000002300 */
[----:B------:R-:W3:Y:S01]  /*04b0*/  S2R R156, SR_TID.Y ;  /* 0x00000000009c7919 */ /* 0x000ee20000002200 */
[----:B------:R-:W4:Y:S01]  /*04c0*/  S2R R167, SR_CTAID.X ;  /* 0x0000000000a77919 */ /* 0x000f220000002500 */
[----:B------:R-:W5:Y:S01]  /*04d0*/  S2R R247, SR_CTAID.Y ;  /* 0x0000000000f77919 */ /* 0x000f620000002600 */
[----:B-1----:R-:W-:Y:S01]  /*04e0*/  ULEA UR4, UR5, UR4, 0x18 ;  /* 0x0000000405047291 */ /* 0x002fe2000f8ec0ff */
[----:B0-----:R-:W-:Y:S01]  /*04f0*/  LOP3.LUT R177, R157, 0x1f, RZ, 0xc0, !PT ;  /* 0x0000001f9db17812 */ /* 0x001fe200078ec0ff */
[----:B--2---:R-:W-:-:S02]  /*0500*/  IMAD.SHL.U32 R12, R3, 0x40, RZ ;  /* 0x00000040030c7824 */ /* 0x004fc400078e00ff */
[----:B---3--:R-:W-:-:S04]  /*0510*/  IMAD R13, R156, 0x20, R157 ;  /* 0x000000209c0d7824 */ /* 0x008fc800078e029d */
[----:B------:R-:W-:Y:S01]  /*0520*/  IMAD.IADD R19, R12, 0x1, R13 ;  /* 0x000000010c137824 */ /* 0x000fe200078e020d */
[C---:B------:R-:W-:Y:S02]  /*0530*/  LOP3.LUT R14, R13.reuse, R12, RZ, 0xc0, !PT ;  /* 0x0000000c0d0e7212 */ /* 0x040fe400078ec0ff */
[----:B------:R-:W-:Y:S01]  /*0540*/  LOP3.LUT R15, R13, 0xffff, R12, 0x48, !PT ;  /* 0x0000ffff0d0f7812 */ /* 0x000fe200078e480c */
[----:B------:R-:W-:Y:S01]  /*0550*/  IMAD.SHL.U32 R12, R157, 0x10, RZ ;  /* 0x000000109d0c7824 */ /* 0x000fe200078e00ff */
[----:B------:R-:W-:Y:S02]  /*0560*/  LOP3.LUT R16, R19, 0x1ffe0, RZ, 0xc0, !PT ;  /* 0x0001ffe013107812 */ /* 0x000fe400078ec0ff */
[----:B------:R-:W-:Y:S02]  /*0570*/  LEA.HI R14, R15, R14, RZ, 0x1f ;  /* 0x0000000e0f0e7211 */ /* 0x000fe400078ff8ff */
[C---:B------:R-:W-:Y:S01]  /*0580*/  IADD3 R18, PT, PT, R16.reuse, 0x300, RZ ;  /* 0x0000030010127810 */ /* 0x040fe20007ffe0ff */
[----:B------:R-:W-:Y:S01]  /*0590*/  VIADD R140, R16, 0x100 ;  /* 0x00000100108c7836 */ /* 0x000fe20000000000 */
[----:B------:R-:W-:Y:S01]  /*05a0*/  LOP3.LUT R14, R14, 0xf0, RZ, 0xc0, !PT ;  /* 0x000000f00e0e7812 */ /* 0x000fe200078ec0ff */
[----:B------:R-:W-:Y:S01]  /*05b0*/  VIADD R17, R16, 0x380 ;  /* 0x0000038010117836 */ /* 0x000fe20000000000 */
[----:B------:R-:W-:Y:S01]  /*05c0*/  LOP3.LUT R12, R12, 0x100, RZ, 0xc0, !PT ;  /* 0x000001000c0c7812 */ /* 0x000fe200078ec0ff */
[----:B------:R-:W-:Y:S01]  /*05d0*/  VIADD R145, R16, 0x80 ;  /* 0x0000008010917836 */ /* 0x000fe20000000000 */
[----:B------:R-:W-:Y:S01]  /*05e0*/  LOP3.LUT R13, R14, 0x80, RZ, 0x3c, !PT ;  /* 0x000000800e0d7812 */ /* 0x000fe200078e3cff */
[C---:B------:R-:W-:Y:S01]  /*05f0*/  VIADD R141, R16.reuse, 0x200 ;  /* 0x00000200108d7836 */ /* 0x040fe20000000000 */
[C---:B------:R-:W-:Y:S01]  /*0600*/  IADD3 R23, PT, PT, R16.reuse, 0x280, RZ ;  /* 0x0000028010177810 */ /* 0x040fe20007ffe0ff */
[----:B------:R-:W-:Y:S01]  /*0610*/  VIADD R143, R16, 0x180 ;  /* 0x00000180108f7836 */ /* 0x000fe20000000000 */
[----:B------:R-:W-:-:S02]  /*0620*/  LOP3.LUT R15, R13, 0x3fe00, R18, 0xf8, !PT ;  /* 0x0003fe000d0f7812 */ /* 0x000fc400078ef812 */
[----:B------:R-:W-:Y:S02]  /*0630*/  SHF.R.U32.HI R18, RZ, 0x5, R19 ;  /* 0x00000005ff127819 */ /* 0x000fe40000011613 */
[----:B------:R-:W-:Y:S02]  /*0640*/  LOP3.LUT R13, R13, 0x3fe00, R140, 0xf8, !PT ;  /* 0x0003fe000d0d7812 */ /* 0x000fe400078ef88c */
[----:B------:R-:W-:Y:S01]  /*0650*/  LOP3.LUT R140, R19, 0x1ff00, RZ, 0xc0, !PT ;  /* 0x0001ff00138c7812 */ /* 0x000fe200078ec0ff */
[--C-:B----4-:R-:W-:Y:S01]  /*0660*/  IMAD R176, R167, 0x80, R18.reuse ;  /* 0x00000080a7b07824 */ /* 0x110fe200078e0212 */
[C---:B------:R-:W-:Y:S01]  /*0670*/  LOP3.LUT R162, R12.reuse, 0xf, R157, 0xf8, !PT ;  /* 0x0000000f0ca27812 */ /* 0x040fe200078ef89d */
[----:B-----5:R-:W-:Y:S01]  /*0680*/  IMAD R247, R247, 0x80, R18 ;  /* 0x00000080f7f77824 */ /* 0x020fe200078e0212 */
[----:B------:R-:W-:Y:S01]  /*0690*/  LOP3.LUT R16, R12, 0x3fe00, R17, 0xf8, !PT ;  /* 0x0003fe000c107812 */ /* 0x000fe200078ef811 */
[----:B------:R-:W-:Y:S01]  /*06a0*/  VIADD R147, R140, 0x700 ;  /* 0x000007008c937836 */ /* 0x000fe20000000000 */
[----:B------:R-:W-:Y:S01]  /*06b0*/  LOP3.LUT R159, R12, 0x3fe00, R23, 0xf8, !PT ;  /* 0x0003fe000c9f7812 */ /* 0x000fe200078ef817 */
[----:B------:R-:W-:Y:S01]  /*06c0*/  VIADD R182, R176, 0x8 ;  /* 0x00000008b0b67836 */ /* 0x000fe20000000000 */
[----:B------:R-:W-:Y:S01]  /*06d0*/  LOP3.LUT R163, R12, 0x3fe00, R145, 0xf8, !PT ;  /* 0x0003fe000ca37812 */ /* 0x000fe200078ef891 */
[----:B------:R-:W-:Y:S01]  /*06e0*/  VIADD R145, R140, 0x500 ;  /* 0x000005008c917836 */ /* 0x000fe20000000000 */
[C---:B------:R-:W-:Y:S01]  /*06f0*/  IADD3 R183, PT, PT, R176.reuse, 0x4, RZ ;  /* 0x00000004b0b77810 */ /* 0x040fe20007ffe0ff */
[C---:B------:R-:W-:Y:S01]  /*0700*/  VIADD R181, R176.reuse, 0xc ;  /* 0x0000000cb0b57836 */ /* 0x040fe20000000000 */
[C---:B------:R-:W-:Y:S01]  /*0710*/  IADD3 R179, PT, PT, R176.reuse, 0x14, RZ ;  /* 0x00000014b0b37810 */ /* 0x040fe20007ffe0ff */
[----:B------:R-:W-:Y:S01]  /*0720*/  VIADD R180, R176, 0x10 ;  /* 0x00000010b0b47836 */ /* 0x000fe20000000000 */
[----:B------:R-:W-:Y:S01]  /*0730*/  LOP3.LUT R161, R12, 0x3fe00, R141, 0xf8, !PT ;  /* 0x0003fe000ca17812 */ /* 0x000fe200078ef88d */
[----:B------:R-:W-:Y:S01]  /*0740*/  VIADD R178, R176, 0x18 ;  /* 0x00000018b0b27836 */ /* 0x000fe20000000000 */
[----:B------:R-:W-:Y:S01]  /*0750*/  LOP3.LUT R17, R12, 0x3fe00, R143, 0xf8, !PT ;  /* 0x0003fe000c117812 */ /* 0x000fe200078ef88f */
[----:B------:R-:W-:Y:S01]  /*0760*/  VIADD R141, R140, 0x100 ;  /* 0x000001008c8d7836 */ /* 0x000fe20000000000 */
[--C-:B------:R-:W-:Y:S01]  /*0770*/  LOP3.LUT R165, R12, 0x1fe00, R19.reuse, 0xf8, !PT ;  /* 0x0001fe000ca57812 */ /* 0x100fe200078ef813 */
[----:B------:R-:W-:Y:S01]  /*0780*/  VIADD R149, R140, 0x900 ;  /* 0x000009008c957836 */ /* 0x000fe20000000000 */
[----:B------:R-:W-:Y:S01]  /*0790*/  LOP3.LUT R23, R162, 0x1fe00, R19, 0xf8, !PT ;  /* 0x0001fe00a2177812 */ /* 0x000fe200078ef813 */
[----:B------:R-:W-:Y:S01]  /*07a0*/  VIADD R12, R176, 0x1c ;  /* 0x0000001cb00c7836 */ /* 0x000fe20000000000 */
[----:B------:R-:W-:Y:S01]  /*07b0*/  IADD3 R143, PT, PT, R140, 0x300, RZ ;  /* 0x000003008c8f7810 */ /* 0x000fe20007ffe0ff */
[-CC-:B------:R-:W-:Y:S01]  /*07c0*/  IMAD R176, R176, R2.reuse, R177.reuse ;  /* 0x00000002b0b07224 */ /* 0x180fe200078e02b1 */
[----:B------:R-:W-:Y:S01]  /*07d0*/  IADD3 R151, PT, PT, R140, 0xb00, RZ ;  /* 0x00000b008c977810 */ /* 0x000fe20007ffe0ff */
[--C-:B------:R-:W-:Y:S01]  /*07e0*/  IMAD R183, R183, R2, R177.reuse ;  /* 0x00000002b7b77224 */ /* 0x100fe200078e02b1 */
[----:B------:R-:W-:Y:S01]  /*07f0*/  LOP3.LUT R232, R23, R14, RZ, 0xfc, !PT ;  /* 0x0000000e17e87212 */ /* 0x000fe200078efcff */
[-C--:B------:R-:W-:Y:S01]  /*0800*/  IMAD R182, R182, R2.reuse, R177 ;  /* 0x00000002b6b67224 */ /* 0x080fe200078e02b1 */
[C---:B------:R-:W-:Y:S01]  /*0810*/  LOP3.LUT R143, R162.reuse, 0x3fe00, R143, 0xf8, !PT ;  /* 0x0003fe00a28f7812 */ /* 0x040fe200078ef88f */
[-C--:B------:R-:W-:Y:S01]  /*0820*/  IMAD R181, R181, R2.reuse, R177 ;  /* 0x00000002b5b57224 */ /* 0x080fe200078e02b1 */
[----:B------:R-:W-:Y:S01]  /*0830*/  LOP3.LUT R145, R162, 0x3fe00, R145, 0xf8, !PT ;  /* 0x0003fe00a2917812 */ /* 0x000fe200078ef891 */
[-C--:B------:R-:W-:Y:S01]  /*0840*/  IMAD R180, R180, R2.reuse, R177 ;  /* 0x00000002b4b47224 */ /* 0x080fe200078e02b1 */
[C---:B------:R-:W-:Y:S01]  /*0850*/  LOP3.LUT R147, R162.reuse, 0x3fe00, R147, 0xf8, !PT ;  /* 0x0003fe00a2937812 */ /* 0x040fe200078ef893 */
[-C--:B------:R-:W-:Y:S01]  /*0860*/  IMAD R179, R179, R2.reuse, R177 ;  /* 0x00000002b3b37224 */ /* 0x080fe200078e02b1 */
[----:B------:R-:W-:Y:S01]  /*0870*/  LOP3.LUT R151, R162, 0x3fe00, R151, 0xf8, !PT ;  /* 0x0003fe00a2977812 */ /* 0x000fe200078ef897 */
[-C--:B------:R-:W-:Y:S01]  /*0880*/  IMAD R178, R178, R2.reuse, R177 ;  /* 0x00000002b2b27224 */ /* 0x080fe200078e02b1 */
[----:B------:R-:W-:Y:S01]  /*0890*/  LOP3.LUT R23, R19, 0x1ff80, RZ, 0xc0, !PT ;  /* 0x0001ff8013177812 */ /* 0x000fe200078ec0ff */
[----:B------:R-:W-:Y:S01]  /*08a0*/  VIADD R153, R140, 0xd00 ;  /* 0x00000d008c997836 */ /* 0x000fe20000000000 */
[----:B------:R-:W-:Y:S01]  /*08b0*/  LOP3.LUT R141, R162, 0x3fe00, R141, 0xf8, !PT ;  /* 0x0003fe00a28d7812 */ /* 0x000fe200078ef88d */
[----:B------:R-:W-:Y:S01]  /*08c0*/  VIADD R155, R140, 0xf00 ;  /* 0x00000f008c9b7836 */ /* 0x000fe20000000000 */
[----:B------:R-:W-:Y:S01]  /*08d0*/  LOP3.LUT R149, R162, 0x3fe00, R149, 0xf8, !PT ;  /* 0x0003fe00a2957812 */ /* 0x000fe200078ef895 */
[----:B------:R-:W-:Y:S01]  /*08e0*/  IMAD R177, R12, R2, R177 ;  /* 0x000000020cb17224 */ /* 0x000fe200078e02b1 */
[--C-:B------:R-:W-:Y:S01]  /*08f0*/  LOP3.LUT R222, R143, 0x80, R14.reuse, 0xf6, !PT ;  /* 0x000000808fde7812 */ /* 0x100fe200078ef60e */
[----:B------:R-:W-:Y:S01]  /*0900*/  VIADD R12, R18, 0x4 ;  /* 0x00000004120c7836 */ /* 0x000fe20000000000 */
[--C-:B------:R-:W-:Y:S01]  /*0910*/  LOP3.LUT R216, R145, 0x80, R14.reuse, 0xf6, !PT ;  /* 0x0000008091d87812 */ /* 0x100fe200078ef60e */
[----:B------:R-:W-:Y:S01]  /*0920*/  VIADD R143, R23, 0x480 ;  /* 0x00000480178f7836 */ /* 0x000fe20000000000 */
[--C-:B------:R-:W-:Y:S01]  /*0930*/  LOP3.LUT R210, R147, 0x80, R14.reuse, 0xf6, !PT ;  /* 0x0000008093d27812 */ /* 0x100fe200078ef60e */
[----:B------:R-:W-:Y:S01]  /*0940*/  VIADD R145, R23, 0x680 ;  /* 0x0000068017917836 */ /* 0x000fe20000000000 */
[--C-:B------:R-:W-:Y:S01]  /*0950*/  LOP3.LUT R198, R151, 0x80, R14.reuse, 0xf6, !PT ;  /* 0x0000008097c67812 */ /* 0x100fe200078ef60e */
[C---:B------:R-:W-:Y:S01]  /*0960*/  VIADD R147, R23.reuse, 0x880 ;  /* 0x0000088017937836 */ /* 0x040fe20000000000 */
[C---:B------:R-:W-:Y:S01]  /*0970*/  LOP3.LUT R153, R162.reuse, 0x3fe00, R153, 0xf8, !PT ;  /* 0x0003fe00a2997812 */ /* 0x040fe200078ef899 */
[----:B------:R-:W-:Y:S01]  /*0980*/  VIADD R151, R23, 0xc80 ;  /* 0x00000c8017977836 */ /* 0x000fe20000000000 */
[----:B------:R-:W-:Y:S01]  /*0990*/  LOP3.LUT R155, R162, 0x3fe00, R155, 0xf8, !PT ;  /* 0x0003fe00a29b7812 */ /* 0x000fe200078ef89b */
[----:B------:R-:W-:Y:S01]  /*09a0*/  IMAD.SHL.U32 R19, R12, 0x20, RZ ;  /* 0x000000200c137824 */ /* 0x000fe200078e00ff */
[--C-:B------:R-:W-:Y:S01]  /*09b0*/  LOP3.LUT R228, R141, 0x80, R14.reuse, 0xf6, !PT ;  /* 0x000000808de47812 */ /* 0x100fe200078ef60e */
[----:B------:R-:W-:Y:S01]  /*09c0*/  VIADD R18, R18, 0xc ;  /* 0x0000000c12127836 */ /* 0x000fe20000000000 */
[--C-:B------:R-:W-:Y:S01]  /*09d0*/  LOP3.LUT R204, R149, 0x80, R14.reuse, 0xf6, !PT ;  /* 0x0000008095cc7812 */ /* 0x100fe200078ef60e */
[----:B------:R-:W-:Y:S01]  /*09e0*/  VIADD R245, R247, 0x4 ;  /* 0x00000004f7f57836 */ /* 0x000fe20000000000 */
[----:B------:R-:W-:Y:S01]  /*09f0*/  IADD3 R141, PT, PT, R23, 0x280, RZ ;  /* 0x00000280178d7810 */ /* 0x000fe20007ffe0ff */
[----:B------:R-:W-:Y:S01]  /*0a00*/  VIADD R243, R247, 0x8 ;  /* 0x00000008f7f37836 */ /* 0x000fe20000000000 */
[----:B------:R-:W-:Y:S01]  /*0a10*/  IADD3 R149, PT, PT, R23, 0xa80, RZ ;  /* 0x00000a8017957810 */ /* 0x000fe20007ffe0ff */
[C---:B------:R-:W-:Y:S01]  /*0a20*/  VIADD R239, R247.reuse, 0x10 ;  /* 0x00000010f7ef7836 */ /* 0x040fe20000000000 */
[----:B------:R-:W-:Y:S01]  /*0a30*/  SHF.L.U32 R12, R12, 0x4, RZ ;  /* 0x000000040c0c7819 */ /* 0x000fe200000006ff */
[----:B------:R-:W-:Y:S01]  /*0a40*/  VIADD R237, R247, 0x14 ;  /* 0x00000014f7ed7836 */ /* 0x000fe20000000000 */
[-C--:B------:R-:W-:Y:S01]  /*0a50*/  LOP3.LUT R160, R165, R14.reuse, RZ, 0xfc, !PT ;  /* 0x0000000ea5a07212 */ /* 0x080fe200078efcff */
[----:B------:R-:W-:Y:S01]  /*0a60*/  VIADD R235, R247, 0x18 ;  /* 0x00000018f7eb7836 */ /* 0x000fe20000000000 */
[----:B------:R-:W-:Y:S01]  /*0a70*/  LOP3.LUT R168, R161, R14, RZ, 0xfc, !PT ;  /* 0x0000000ea1a87212 */ /* 0x000fe200078efcff */
[----:B------:R-:W-:Y:S01]  /*0a80*/  VIADD R231, R247, 0x20 ;  /* 0x00000020f7e77836 */ /* 0x000fe20000000000 */
[--C-:B------:R-:W-:Y:S01]  /*0a90*/  LOP3.LUT R192, R153, 0x80, R14.reuse, 0xf6, !PT ;  /* 0x0000008099c07812 */ /* 0x100fe200078ef60e */
[----:B------:R-:W-:Y:S01]  /*0aa0*/  VIADD R153, R23, 0xe80 ;  /* 0x00000e8017997836 */ /* 0x000fe20000000000 */
[----:B------:R-:W-:Y:S01]  /*0ab0*/  LOP3.LUT R186, R155, 0x80, R14, 0xf6, !PT ;  /* 0x000000809bba7812 */ /* 0x000fe200078ef60e */
[C---:B------:R-:W-:Y:S01]  /*0ac0*/  VIADD R229, R247.reuse, 0x24 ;  /* 0x00000024f7e57836 */ /* 0x040fe20000000000 */
[C---:B------:R-:W-:Y:S01]  /*0ad0*/  LOP3.LUT R141, R162.reuse, 0x3fe00, R141, 0xf8, !PT ;  /* 0x0003fe00a28d7812 */ /* 0x040fe200078ef88d */
[C---:B------:R-:W-:Y:S01]  /*0ae0*/  VIADD R227, R247.reuse, 0x28 ;  /* 0x00000028f7e37836 */ /* 0x040fe20000000000 */
[C---:B------:R-:W-:Y:S01]  /*0af0*/  LOP3.LUT R143, R162.reuse, 0x3fe00, R143, 0xf8, !PT ;  /* 0x0003fe00a28f7812 */ /* 0x040fe200078ef88f */
[C---:B------:R-:W-:Y:S01]  /*0b00*/  VIADD R223, R247.reuse, 0x30 ;  /* 0x00000030f7df7836 */ /* 0x040fe20000000000 */
[C---:B------:R-:W-:Y:S01]  /*0b10*/  LOP3.LUT R145, R162.reuse, 0x3fe00, R145, 0xf8, !PT ;  /* 0x0003fe00a2917812 */ /* 0x040fe200078ef891 */
[C---:B------:R-:W-:Y:S01]  /*0b20*/  VIADD R221, R247.reuse, 0x34 ;  /* 0x00000034f7dd7836 */ /* 0x040fe20000000000 */
[----:B------:R-:W-:Y:S01]  /*0b30*/  LOP3.LUT R147, R162, 0x3fe00, R147, 0xf8, !PT ;  /* 0x0003fe00a2937812 */ /* 0x000fe200078ef893 */
[C---:B------:R-:W-:Y:S01]  /*0b40*/  VIADD R219, R247.reuse, 0x38 ;  /* 0x00000038f7db7836 */ /* 0x040fe20000000000 */
[----:B------:R-:W-:Y:S01]  /*0b50*/  LOP3.LUT R14, R12, 0xf0, RZ, 0xc0, !PT ;  /* 0x000000f00c0e7812 */ /* 0x000fe200078ec0ff */
[C---:B------:R-:W-:Y:S01]  /*0b60*/  VIADD R215, R247.reuse, 0x40 ;  /* 0x00000040f7d77836 */ /* 0x040fe20000000000 */
[C---:B------:R-:W-:Y:S01]  /*0b70*/  LOP3.LUT R19, R162.reuse, 0x7ffffe00, R19, 0xf8, !PT ;  /* 0x7ffffe00a2137812 */ /* 0x040fe200078ef813 */
[C---:B------:R-:W-:Y:S01]  /*0b80*/  VIADD R213, R247.reuse, 0x44 ;  /* 0x00000044f7d57836 */ /* 0x040fe20000000000 */
[C---:B------:R-:W-:Y:S01]  /*0b90*/  LOP3.LUT R149, R162.reuse, 0x3fe00, R149, 0xf8, !PT ;  /* 0x0003fe00a2957812 */ /* 0x040fe200078ef895 */
[C---:B------:R-:W-:Y:S01]  /*0ba0*/  VIADD R211, R247.reuse, 0x48 ;  /* 0x00000048f7d37836 */ /* 0x040fe20000000000 */
[----:B------:R-:W-:Y:S01]  /*0bb0*/  LOP3.LUT R151, R162, 0x3fe00, R151, 0xf8, !PT ;  /* 0x0003fe00a2977812 */ /* 0x000fe200078ef897 */
[----:B------:R-:W-:Y:S01]  /*0bc0*/  VIADD R207, R247, 0x50 ;  /* 0x00000050f7cf7836 */ /* 0x000fe20000000000 */
[-C--:B------:R-:W-:Y:S01]  /*0bd0*/  LOP3.LUT R230, R19, R14.reuse, RZ, 0xfc, !PT ;  /* 0x0000000e13e67212 */ /* 0x080fe200078efcff */
        /* <DEDUP_REMOVED lines=11> */
[----:B------:R-:W-:Y:S01]  /*0c90*/  LOP3.LUT R194, R151, R14, RZ, 0xfc, !PT ;  /* 0x0000000e97c27212 */ /* 0x000fe200078efcff */
[C---:B------:R-:W-:Y:S01]  /*0ca0*/  VIADD R151, R23.reuse, 0xf80 ;  /* 0x00000f8017977836 */ /* 0x040fe20000000000 */
[----:B------:R-:W-:Y:S01]  /*0cb0*/  IADD3 R141, PT, PT, R23, 0x580, RZ ;  /* 0x00000580178d7810 */ /* 0x000fe20007ffe0ff */
[----:B------:R-:W-:Y:S01]  /*0cc0*/  VIADD R199, R247, 0x60 ;  /* 0x00000060f7c77836 */ /* 0x000fe20000000000 */
[----:B------:R-:W-:Y:S01]  /*0cd0*/  IADD3 R149, PT, PT, R23, 0xd80, RZ ;  /* 0x00000d8017957810 */ /* 0x000fe20007ffe0ff */
[----:B------:R-:W-:Y:S01]  /*0ce0*/  IMAD.SHL.U32 R23, R18, 0x10, RZ ;  /* 0x0000001012177824 */ /* 0x000fe200078e00ff */
[----:B------:R-:W-:Y:S01]  /*0cf0*/  LOP3.LUT R140, R162, 0x3fe00, R19, 0xf8, !PT ;  /* 0x0003fe00a28c7812 */ /* 0x000fe200078ef813 */
[----:B------:R-:W-:Y:S01]  /*0d00*/  IMAD.SHL.U32 R19, R18, 0x20, RZ ;  /* 0x0000002012137824 */ /* 0x000fe200078e00ff */
[C---:B------:R-:W-:Y:S01]  /*0d10*/  LOP3.LUT R153, R162.reuse, 0x3fe00, R153, 0xf8, !PT ;  /* 0x0003fe00a2997812 */ /* 0x040fe200078ef899 */
[----:B------:R-:W-:Y:S01]  /*0d20*/  VIADD R197, R247, 0x64 ;  /* 0x00000064f7c57836 */ /* 0x000fe20000000000 */
[----:B------:R-:W-:Y:S01]  /*0d30*/  LOP3.LUT R23, R23, 0xf0, RZ, 0xc0, !PT ;  /* 0x000000f017177812 */ /* 0x000fe200078ec0ff */
[C---:B------:R-:W-:Y:S01]  /*0d40*/  VIADD R195, R247.reuse, 0x68 ;  /* 0x00000068f7c37836 */ /* 0x040fe20000000000 */
[C---:B------:R-:W-:Y:S01]  /*0d50*/  LOP3.LUT R142, R162.reuse, 0x3fe00, R141, 0xf8, !PT ;  /* 0x0003fe00a28e7812 */ /* 0x040fe200078ef88d */
[----:B------:R-:W-:Y:S01]  /*0d60*/  VIADD R191, R247, 0x70 ;  /* 0x00000070f7bf7836 */ /* 0x000fe20000000000 */
[----:B------:R-:W-:Y:S01]  /*0d70*/  LOP3.LUT R154, R17, R23, RZ, 0xfc, !PT ;  /* 0x00000017119a7212 */ /* 0x000fe200078efcff */
[C---:B------:R-:W-:Y:S01]  /*0d80*/  VIADD R189, R247.reuse, 0x74 ;  /* 0x00000074f7bd7836 */ /* 0x040fe20000000000 */
[C---:B------:R-:W-:Y:S01]  /*0d90*/  LOP3.LUT R144, R162.reuse, 0x3fe00, R143, 0xf8, !PT ;  /* 0x0003fe00a2907812 */ /* 0x040fe200078ef88f */
[----:B------:R-:W-:Y:S01]  /*0da0*/  VIADD R187, R247, 0x78 ;  /* 0x00000078f7bb7836 */ /* 0x000fe20000000000 */
[----:B------:R-:W-:-:S02]  /*0db0*/  LOP3.LUT R146, R162, 0x3fe00, R145, 0xf8, !PT ;  /* 0x0003fe00a2927812 */ /* 0x000fc400078ef891 */
[C---:B------:R-:W-:Y:S02]  /*0dc0*/  LOP3.LUT R18, R162.reuse, 0x7ffffe00, R19, 0xf8, !PT ;  /* 0x7ffffe00a2127812 */ /* 0x040fe400078ef813 */
[C---:B------:R-:W-:Y:S02]  /*0dd0*/  LOP3.LUT R148, R162.reuse, 0x3fe00, R147, 0xf8, !PT ;  /* 0x0003fe00a2947812 */ /* 0x040fe400078ef893 */
[C---:B------:R-:W-:Y:S02]  /*0de0*/  LOP3.LUT R150, R162.reuse, 0x3fe00, R149, 0xf8, !PT ;  /* 0x0003fe00a2967812 */ /* 0x040fe400078ef895 */
[----:B------:R-:W-:Y:S02]  /*0df0*/  LOP3.LUT R152, R162, 0x3fe00, R151, 0xf8, !PT ;  /* 0x0003fe00a2987812 */ /* 0x000fe400078ef897 */
[----:B------:R-:W-:Y:S02]  /*0e00*/  SHF.R.S32.HI R17, RZ, 0x1f, R2 ;  /* 0x0000001fff117819 */ /* 0x000fe40000011402 */
[----:B------:R-:W-:-:S02]  /*0e10*/  LOP3.LUT R12, R159, R14, RZ, 0xfc, !PT ;  /* 0x0000000e9f0c7212 */ /* 0x000fc400078efcff */
[-C--:B------:R-:W-:Y:S02]  /*0e20*/  LOP3.LUT R188, R153, R14.reuse, RZ, 0xfc, !PT ;  /* 0x0000000e99bc7212 */ /* 0x080fe400078efcff */
[----:B------:R-:W-:Y:S02]  /*0e30*/  LOP3.LUT R14, R163, R14, RZ, 0xfc, !PT ;  /* 0x0000000ea30e7212 */ /* 0x000fe400078efcff */
[-C--:B------:R-:W-:Y:S02]  /*0e40*/  LOP3.LUT R18, R18, R23.reuse, RZ, 0xfc, !PT ;  /* 0x0000001712127212 */ /* 0x080fe400078efcff */
[-C--:B------:R-:W-:Y:S02]  /*0e50*/  LOP3.LUT R140, R140, R23.reuse, RZ, 0xfc, !PT ;  /* 0x000000178c8c7212 */ /* 0x080fe400078efcff */
[-C--:B------:R-:W-:Y:S02]  /*0e60*/  LOP3.LUT R142, R142, R23.reuse, RZ, 0xfc, !PT ;  /* 0x000000178e8e7212 */ /* 0x080fe400078efcff */
[----:B------:R-:W-:-:S02]  /*0e70*/  LOP3.LUT R144, R144, R23, RZ, 0xfc, !PT ;  /* 0x0000001790907212 */ /* 0x000fc400078efcff */
[-C--:B------:R-:W-:Y:S02]  /*0e80*/  LOP3.LUT R146, R146, R23.reuse, RZ, 0xfc, !PT ;  /* 0x0000001792927212 */ /* 0x080fe400078efcff */
[-C--:B------:R-:W-:Y:S02]  /*0e90*/  LOP3.LUT R148, R148, R23.reuse, RZ, 0xfc, !PT ;  /* 0x0000001794947212 */ /* 0x080fe400078efcff */
[-C--:B------:R-:W-:Y:S02]  /*0ea0*/  LOP3.LUT R150, R150, R23.reuse, RZ, 0xfc, !PT ;  /* 0x0000001796967212 */ /* 0x080fe400078efcff */
[-C--:B------:R-:W-:Y:S02]  /*0eb0*/  LOP3.LUT R152, R152, R23.reuse, RZ, 0xfc, !PT ;  /* 0x0000001798987212 */ /* 0x080fe400078efcff */
[----:B------:R-:W-:Y:S01]  /*0ec0*/  LOP3.LUT R16, R16, R23, RZ, 0xfc, !PT ;  /* 0x0000001710107212 */ /* 0x000fe200078efcff */
[----:B------:R-:W-:Y:S01]  /*0ed0*/  IMAD.MOV.U32 R23, RZ, RZ, RZ ;  /* 0x000000ffff177224 */ /* 0x000fe200078e00ff */
[----:B------:R-:W-:-:S02]  /*0ee0*/  LEA.HI R17, R17, R2, RZ, 0x5 ;  /* 0x0000000211117211 */ /* 0x000fc400078f28ff */
[C---:B------:R-:W-:Y:S02]  /*0ef0*/  LOP3.LUT R170, R162.reuse, R15, RZ, 0xfc, !PT ;  /* 0x0000000fa2aa7212 */ /* 0x040fe400078efcff */
[----:B------:R-:W-:Y:S02]  /*0f00*/  LOP3.LUT R162, R162, R13, RZ, 0xfc, !PT ;  /* 0x0000000da2a27212 */ /* 0x000fe400078efcff */
[----:B------:R-:W-:Y:S02]  /*0f10*/  SHF.R.S32.HI R159, RZ, 0x5, R17 ;  /* 0x00000005ff9f7819 */ /* 0x000fe40000011411 */
[C---:B------:R-:W-:Y:S02]  /*0f20*/  IADD3 R241, PT, PT, R247.reuse, 0xc, RZ ;  /* 0x0000000cf7f17810 */ /* 0x040fe40007ffe0ff */
[C---:B------:R-:W-:Y:S02]  /*0f30*/  IADD3 R233, PT, PT, R247.reuse, 0x1c, RZ ;  /* 0x0000001cf7e97810 */ /* 0x040fe40007ffe0ff */
[----:B------:R-:W-:-:S02]  /*0f40*/  IADD3 R225, PT, PT, R247, 0x2c, RZ ;  /* 0x0000002cf7e17810 */ /* 0x000fc40007ffe0ff */
[C---:B------:R-:W-:Y:S02]  /*0f50*/  IADD3 R217, PT, PT, R247.reuse, 0x3c, RZ ;  /* 0x0000003cf7d97810 */ /* 0x040fe40007ffe0ff */
[C---:B------:R-:W-:Y:S02]  /*0f60*/  IADD3 R209, PT, PT, R247.reuse, 0x4c, RZ ;  /* 0x0000004cf7d17810 */ /* 0x040fe40007ffe0ff */
[C---:B------:R-:W-:Y:S02]  /*0f70*/  IADD3 R201, PT, PT, R247.reuse, 0x5c, RZ ;  /* 0x0000005cf7c97810 */ /* 0x040fe40007ffe0ff */
[C---:B------:R-:W-:Y:S02]  /*0f80*/  IADD3 R193, PT, PT, R247.reuse, 0x6c, RZ ;  /* 0x0000006cf7c17810 */ /* 0x040fe40007ffe0ff */
[----:B------:R-:W-:Y:S02]  /*0f90*/  IADD3 R185, PT, PT, R247, 0x7c, RZ ;  /* 0x0000007cf7b97810 */ /* 0x000fe40007ffe0ff */
[----:B------:R-:W-:-:S02]  /*0fa0*/  LEA R232, R232, UR4, 0x1 ;  /* 0x00000004e8e87c11 */ /* 0x000fc4000f8e08ff */
[--C-:B------:R-:W-:Y:S02]  /*0fb0*/  LOP3.LUT R160, R160, 0xf, R157.reuse, 0xf8, !PT ;  /* 0x0000000fa0a07812 */ /* 0x100fe400078ef89d */
[----:B------:R-:W-:Y:S02]  /*0fc0*/  LOP3.LUT R168, R168, 0xf, R157, 0xf8, !PT ;  /* 0x0000000fa8a87812 */ /* 0x000fe400078ef89d */
[----:B------:R-:W-:Y:S02]  /*0fd0*/  LEA R228, R228, UR4, 0x1 ;  /* 0x00000004e4e47c11 */ /* 0x000fe4000f8e08ff */
[----:B------:R-:W-:Y:S02]  /*0fe0*/  LEA R222, R222, UR4, 0x1 ;  /* 0x00000004dede7c11 */ /* 0x000fe4000f8e08ff */
[----:B------:R-:W-:Y:S02]  /*0ff0*/  LEA R216, R216, UR4, 0x1 ;  /* 0x00000004d8d87c11 */ /* 0x000fe4000f8e08ff */
[----:B------:R-:W-:-:S02]  /*1000*/  LEA R210, R210, UR4, 0x1 ;  /* 0x00000004d2d27c11 */ /* 0x000fc4000f8e08ff */
[----:B------:R-:W-:Y:S02]  /*1010*/  LEA R204, R204, UR4, 0x1 ;  /* 0x00000004cccc7c11 */ /* 0x000fe4000f8e08ff */
[----:B------:R-:W-:Y:S02]  /*1020*/  LEA R198, R198, UR4, 0x1 ;  /* 0x00000004c6c67c11 */ /* 0x000fe4000f8e08ff */
[----:B------:R-:W-:Y:S02]  /*1030*/  LEA R192, R192, UR4, 0x1 ;  /* 0x00000004c0c07c11 */ /* 0x000fe4000f8e08ff */
[----:B------:R-:W-:Y:S02]  /*1040*/  LEA R186, R186, UR4, 0x1 ;  /* 0x00000004baba7c11 */ /* 0x000fe4000f8e08ff */
[----:B------:R-:W-:Y:S02]  /*1050*/  LEA R230, R230, UR4, 0x1 ;  /* 0x00000004e6e67c11 */ /* 0x000fe4000f8e08ff */
[----:B------:R-:W-:-:S02]  /*1060*/  LOP3.LUT R169, R12, 0xf, R157, 0xf8, !PT ;  /* 0x0000000f0ca97812 */ /* 0x000fc400078ef89d */
[----:B------:R-:W-:Y:S02]  /*1070*/  LEA R224, R224, UR4, 0x1 ;  /* 0x00000004e0e07c11 */ /* 0x000fe4000f8e08ff */
[----:B------:R-:W-:Y:S02]  /*1080*/  LEA R218, R218, UR4, 0x1 ;  /* 0x00000004dada7c11 */ /* 0x000fe4000f8e08ff */
[----:B------:R-:W-:Y:S02]  /*1090*/  LEA R212, R212, UR4, 0x1 ;  /* 0x00000004d4d47c11 */ /* 0x000fe4000f8e08ff */
[----:B------:R-:W-:Y:S02]  /*10a0*/  LEA R206, R206, UR4, 0x1 ;  /* 0x00000004cece7c11 */ /* 0x000fe4000f8e08ff */
[----:B------:R-:W-:Y:S02]  /*10b0*/  LEA R200, R200, UR4, 0x1 ;  /* 0x00000004c8c87c11 */ /* 0x000fe4000f8e08ff */
[----:B------:R-:W-:-:S02]  /*10c0*/  LEA R194, R194, UR4, 0x1 ;  /* 0x00000004c2c27c11 */ /* 0x000fc4000f8e08ff */
[----:B------:R-:W-:Y:S02]  /*10d0*/  LEA R188, R188, UR4, 0x1 ;  /* 0x00000004bcbc7c11 */ /* 0x000fe4000f8e08ff */
        /* <DEDUP_REMOVED lines=9> */
[--C-:B------:R-:W-:Y:S02]  /*1170*/  LOP3.LUT R171, R16, 0xf, R157.reuse, 0xf8, !PT ;  /* 0x0000000f10ab7812 */ /* 0x100fe400078ef89d */
[----:B------:R-:W-:-:S07]  /*1180*/  LOP3.LUT R163, R154, 0xf, R157, 0xf8, !PT ;  /* 0x0000000f9aa37812 */ /* 0x000fce00078ef89d */
.L_x_1:
[----:B------:R-:W0:Y:S01]  /*1190*/  LDC.64 R14, c[0x0][0x380] ;  /* 0x0000e000ff0e7b82 */ /* 0x000e220000000a00 */
[----:B------:R-:W-:-:S05]  /*11a0*/  IMAD.SHL.U32 R18, R158, 0x20, RZ ;  /* 0x000000209e127824 */ /* 0x000fca00078e00ff */
[----:B------:R-:W-:-:S05]  /*11b0*/  LOP3.LUT R144, R18, 0x1f, R157, 0xf8, !PT ;  /* 0x0000001f12907812 */ /* 0x000fca00078ef89d */
[-CC-:B------:R-:W-:Y:S02]  /*11c0*/  IMAD R13, R245, R2.reuse, R144.reuse ;  /* 0x00000002f50d7224 */ /* 0x180fe400078e0290 */
[-CC-:B------:R-:W-:Y:S02]  /*11d0*/  IMAD R143, R247, R2.reuse, R144.reuse ;  /* 0x00000002f78f7224 */ /* 0x180fe400078e0290 */
[-CC-:B------:R-:W-:Y:S02]  /*11e0*/  IMAD R17, R243, R2.reuse, R144.reuse ;  /* 0x00000002f3117224 */ /* 0x180fe400078e0290 */
[-CC-:B------:R-:W-:Y:S02]  /*11f0*/  IMAD R167, R241, R2.reuse, R144.reuse ;  /* 0x00000002f1a77224 */ /* 0x180fe400078e0290 */
[-CC-:B------:R-:W-:Y:S02]  /*1200*/  IMAD R165, R239, R2.reuse, R144.reuse ;  /* 0x00000002efa57224 */ /* 0x180fe400078e0290 */
[----:B------:R-:W-:-:S02]  /*1210*/  IMAD R155, R237, R2, R144 ;  /* 0x00000002ed9b7224 */ /* 0x000fc400078e0290 */
[----:B0-----:R-:W-:-:S04]  /*1220*/  IMAD.WIDE R12, R13, 0x2, R14 ;  /* 0x000000020d0c7825 */ /* 0x001fc800078e020e */
[----:B------:R-:W-:Y:S01]  /*1230*/  IMAD.WIDE R142, R143, 0x2, R14 ;  /* 0x000000028f8e7825 */ /* 0x000fe200078e020e */
[----:B------:R0:W2:Y:S03]  /*1240*/  LDG.E.U16 R149, desc[UR6][R12.64] ;  /* 0x000000060c957981 */ /* 0x0000a6000c1e1500 */
[-CC-:B------:R-:W-:Y:S01]  /*1250*/  IMAD R145, R233, R2.reuse, R144.reuse ;  /* 0x00000002e9917224 */ /* 0x180fe200078e0290 */
[----:B------:R1:W3:Y:S01]  /*1260*/  LDG.E.U16 R173, desc[UR6][R142.64] ;  /* 0x000000068ead7981 */ /* 0x0002e2000c1e1500 */
[----:B------:R-:W-:Y:S02]  /*1270*/  IMAD R19, R235, R2, R144 ;  /* 0x00000002eb137224 */ /* 0x000fe400078e0290 */
[----:B------:R-:W-:-:S04]  /*1280*/  IMAD.WIDE R16, R17, 0x2, R14 ;  /* 0x0000000211107825 */ /* 0x000fc800078e020e */
[--C-:B------:R-:W-:Y:S01]  /*1290*/  IMAD.WIDE R166, R167, 0x2, R14.reuse ;  /* 0x00000002a7a67825 */ /* 0x100fe200078e020e */
[----:B------:R4:W5:Y:S03]  /*12a0*/  LDG.E.U16 R141, desc[UR6][R16.64] ;  /* 0x00000006108d7981 */ /* 0x000966000c1e1500 */
[----:B------:R-:W-:Y:S02]  /*12b0*/  IMAD.WIDE R164, R165, 0x2, R14 ;  /* 0x00000002a5a47825 */ /* 0x000fe400078e020e */
[----:B------:R-:W5:Y:S02]  /*12c0*/  LDG.E.U16 R166, desc[UR6][R166.64] ;  /* 0x00000006a6a67981 */ /* 0x000f64000c1e1500 */
[----:B------:R-:W-:Y:S02]  /*12d0*/  IMAD R249, R231, R2, R144 ;  /* 0x00000002e7f97224 */ /* 0x000fe400078e0290 */
[--C-:B------:R-:W-:Y:S01]  /*12e0*/  IMAD.WIDE R154, R155, 0x2, R14.reuse ;  /* 0x000000029b9a7825 */ /* 0x100fe200078e020e */
[----:B------:R-:W5:Y:S03]  /*12f0*/  LDG.E.U16 R164, desc[UR6][R164.64] ;  /* 0x00000006a4a47981 */ /* 0x000f66000c1e1500 */
[----:B0-----:R-:W-:-:S02]  /*1300*/  IMAD.WIDE R12, R145, 0x2, R14 ;  /* 0x00000002910c7825 */ /* 0x001fc400078e020e */
[----:B------:R-:W5:Y:S02]  /*1310*/  LDG.E.U16 R154, desc[UR6][R154.64] ;  /* 0x000000069a9a7981 */ /* 0x000f64000c1e1500 */
[-C--:B------:R-:W-:Y:S02]  /*1320*/  IMAD R175, R229, R2.reuse, R144 ;  /* 0x00000002e5af7224 */ /* 0x080fe400078e0290 */
[----:B-1----:R-:W-:Y:S01]  /*1330*/  IMAD.WIDE R142, R19, 0x2, R14 ;  /* 0x00000002138e7825 */ /* 0x002fe200078e020e */
[----:B------:R0:W5:Y:S03]  /*1340*/  LDG.E.U16 R251, desc[UR6][R12.64] ;  /* 0x000000060cfb7981 */ /* 0x000166000c1e1500 */
[-C--:B------:R-:W-:Y:S02]  /*1350*/  IMAD R151, R227, R2.reuse, R144 ;  /* 0x00000002e3977224 */ /* 0x080fe400078e0290 */
[----:B------:R-:W-:Y:S01]  /*1360*/  IMAD.WIDE R248, R249, 0x2, R14 ;  /* 0x00000002f9f87825 */ /* 0x000fe200078e020e */
[----:B------:R1:W5:Y:S03]  /*1370*/  LDG.E.U16 R142, desc[UR6][R142.64] ;  /* 0x000000068e8e7981 */ /* 0x000366000c1e1500 */
[----:B------:R-:W-:-:S02]  /*1380*/  IMAD R147, R225, R2, R144 ;  /* 0x00000002e1937224 */ /* 0x000fc400078e0290 */
[----:B------:R-:W-:Y:S01]  /*1390*/  IMAD.WIDE R174, R175, 0x2, R14 ;  /* 0x00000002afae7825 */ /* 0x000fe200078e020e */
[----:B------:R-:W5:Y:S03]  /*13a0*/  LDG.E.U16 R249, desc[UR6][R248.64] ;  /* 0x00000006f8f97981 */ /* 0x000f66000c1e1500 */
[-C--:B----4-:R-:W-:Y:S02]  /*13b0*/  IMAD R17, R223, R2.reuse, R144 ;  /* 0x00000002df117224 */ /* 0x090fe400078e0290 */
[----:B------:R-:W-:Y:S01]  /*13c0*/  IMAD.WIDE R150, R151, 0x2, R14 ;  /* 0x0000000297967825 */ /* 0x000fe200078e020e */
[----:B------:R-:W4:Y:S03]  /*13d0*/  LDG.E.U16 R175, desc[UR6][R174.64] ;  /* 0x00000006aeaf7981 */ /* 0x000f26000c1e1500 */
[----:B0-----:R-:W-:Y:S01]  /*13e0*/  IMAD R13, R221, R2, R144 ;  /* 0x00000002dd0d7224 */ /* 0x001fe200078e0290 */
[----:B------:R-:W4:Y:S01]  /*13f0*/  LDG.E.U16 R153, desc[UR6][R150.64] ;  /* 0x0000000696997981 */ /* 0x000f22000c1e1500 */
[----:B------:R-:W-:-:S04]  /*1400*/  IMAD.WIDE R146, R147, 0x2, R14 ;  /* 0x0000000293927825 */ /* 0x000fc800078e020e */
[--C-:B------:R-:W-:Y:S01]  /*1410*/  IMAD.WIDE R16, R17, 0x2, R14.reuse ;  /* 0x0000000211107825 */ /* 0x100fe200078e020e */
[----:B------:R-:W4:Y:S03]  /*1420*/  LDG.E.U16 R167, desc[UR6][R146.64] ;  /* 0x0000000692a77981 */ /* 0x000f26000c1e1500 */
[----:B------:R-:W-:Y:S01]  /*1430*/  IMAD.WIDE R12, R13, 0x2, R14 ;  /* 0x000000020d0c7825 */ /* 0x000fe200078e020e */
[----:B------:R-:W4:Y:S04]  /*1440*/  LDG.E.U16 R165, desc[UR6][R16.64] ;  /* 0x0000000610a57981 */ /* 0x000f28000c1e1500 */
[----:B------:R0:W4:Y:S01]  /*1450*/  LDG.E.U16 R19, desc[UR6][R12.64] ;  /* 0x000000060c137981 */ /* 0x000122000c1e1500 */
[----:B-1----:R-:W-:-:S02]  /*1460*/  IMAD R143, R219, R2, R144 ;  /* 0x00000002db8f7224 */ /* 0x002fc400078e0290 */
[-CC-:B------:R-:W-:Y:S02]  /*1470*/  IMAD R155, R213, R2.reuse, R144.reuse ;  /* 0x00000002d59b7224 */ /* 0x180fe400078e0290 */
[----:B------:R-:W-:Y:S02]  /*1480*/  IMAD R148, R211, R2, R144 ;  /* 0x00000002d3947224 */ /* 0x000fe400078e0290 */
[----:B0-----:R-:W-:-:S04]  /*1490*/  IMAD.WIDE R12, R143, 0x2, R14 ;  /* 0x000000028f0c7825 */ /* 0x001fc800078e020e */
[-CC-:B------:R-:W-:Y:S01]  /*14a0*/  IMAD R143, R217, R2.reuse, R144.reuse ;  /* 0x00000002d98f7224 */ /* 0x180fe200078e0290 */
[----:B------:R0:W4:Y:S01]  /*14b0*/  LDG.E.U16 R140, desc[UR6][R12.64] ;  /* 0x000000060c8c7981 */ /* 0x000122000c1e1500 */
[----:B------:R-:W-:Y:S02]  /*14c0*/  IMAD R145, R215, R2, R144 ;  /* 0x00000002d7917224 */ /* 0x000fe400078e0290 */
[----:B------:R-:W-:-:S04]  /*14d0*/  IMAD.WIDE R150, R143, 0x2, R14 ;  /* 0x000000028f967825 */ /* 0x000fc800078e020e */
[----:B------:R-:W-:Y:S01]  /*14e0*/  IMAD.WIDE R16, R155, 0x2, R14 ;  /* 0x000000029b107825 */ /* 0x000fe200078e020e */
[----:B------:R1:W4:Y:S03]  /*14f0*/  LDG.E.U16 R143, desc[UR6][R150.64] ;  /* 0x00000006968f7981 */ /* 0x000326000c1e1500 */
[----:B------:R-:W-:Y:S01]  /*1500*/  IMAD R155, R209, R2, R144 ;  /* 0x00000002d19b7224 */ /* 0x000fe200078e0290 */
[----:B------:R-:W4:Y:S01]  /*1510*/  LDG.E.U16 R248, desc[UR6][R16.64] ;  /* 0x0000000610f87981 */ /* 0x000f22000c1e1500 */
[----:B0-----:R-:W-:-:S04]  /*1520*/  IMAD.WIDE R12, R148, 0x2, R14 ;  /* 0x00000002940c7825 */ /* 0x001fc800078e020e */
[----:B------:R-:W-:Y:S01]  /*1530*/  IMAD.WIDE R146, R145, 0x2, R14 ;  /* 0x0000000291927825 */ /* 0x000fe200078e020e */
[----:B------:R0:W4:Y:S03]  /*1540*/  LDG.E.U16 R246, desc[UR6][R12.64] ;  /* 0x000000060cf67981 */ /* 0x000126000c1e1500 */
[----:B------:R-:W-:Y:S01]  /*1550*/  IMAD R148, R207, R2, R144 ;  /* 0x00000002cf947224 */ /* 0x000fe200078e0290 */
[----:B------:R0:W4:Y:S01]  /*1560*/  LDG.E.U16 R145, desc[UR6][R146.64] ;  /* 0x0000000692917981 */ /* 0x000122000c1e1500 */
[----:B-1----:R-:W-:-:S04]  /*1570*/  IMAD.WIDE R150, R155, 0x2, R14 ;  /* 0x000000029b967825 */ /* 0x002fc800078e020e */
[----:B------:R-:W-:Y:S01]  /*1580*/  IMAD R155, R205, R2, R144 ;  /* 0x00000002cd9b7224 */ /* 0x000fe200078e0290 */
[----:B------:R-:W4:Y:S01]  /*1590*/  LDG.E.U16 R244, desc[UR6][R150.64] ;  /* 0x0000000696f47981 */ /* 0x000f22000c1e1500 */
[----:B0-----:R-:W-:-:S04]  /*15a0*/  IMAD.WIDE R12, R148, 0x2, R14 ;  /* 0x00000002940c7825 */ /* 0x001fc800078e020e */
[----:B------:R-:W-:Y:S01]  /*15b0*/  IMAD.WIDE R146, R155, 0x2, R14 ;  /* 0x000000029b927825 */ /* 0x000fe200078e020e */
[----:B------:R0:W4:Y:S03]  /*15c0*/  LDG.E.U16 R242, desc[UR6][R12.64] ;  /* 0x000000060cf27981 */ /* 0x000126000c1e1500 */
[-CC-:B------:R-:W-:Y:S01]  /*15d0*/  IMAD R155, R201, R2.reuse, R144.reuse ;  /* 0x00000002c99b7224 */ /* 0x180fe200078e0290 */
[----:B------:R-:W4:Y:S01]  /*15e0*/  LDG.E.U16 R240, desc[UR6][R146.64] ;  /* 0x0000000692f07981 */ /* 0x000f22000c1e1500 */
[----:B------:R-:W-:Y:S02]  /*15f0*/  IMAD R148, R203, R2, R144 ;  /* 0x00000002cb947224 */ /* 0x000fe400078e0290 */
[----:B0-----:R-:W-:-:S04]  /*1600*/  IMAD.WIDE R12, R155, 0x2, R14 ;  /* 0x000000029b0c7825 */ /* 0x001fc800078e020e */
[----:B------:R-:W-:Y:S01]  /*1610*/  IMAD R155, R197, R2, R144 ;  /* 0x00000002c59b7224 */ /* 0x000fe200078e0290 */
[----:B------:R0:W4:Y:S01]  /*1620*/  LDG.E.U16 R236, desc[UR6][R12.64] ;  /* 0x000000060cec7981 */ /* 0x000122000c1e1500 */
[----:B------:R-:W-:-:S04]  /*1630*/  IMAD.WIDE R16, R148, 0x2, R14 ;  /* 0x0000000294107825 */ /* 0x000fc800078e020e */
[----:B------:R-:W-:Y:S01]  /*1640*/  IMAD R148, R199, R2, R144 ;  /* 0x00000002c7947224 */ /* 0x000fe200078e0290 */
[----:B------:R-:W4:Y:S01]  /*1650*/  LDG.E.U16 R238, desc[UR6][R16.64] ;  /* 0x0000000610ee7981 */ /* 0x000f22000c1e1500 */
[----:B0-----:R-:W-:-:S04]  /*1660*/  IMAD.WIDE R12, R155, 0x2, R14 ;  /* 0x000000029b0c7825 */ /* 0x001fc800078e020e */
[----:B------:R-:W-:Y:S01]  /*1670*/  IMAD R155, R191, R2, R144 ;  /* 0x00000002bf9b7224 */ /* 0x000fe200078e0290 */
[----:B------:R0:W4:Y:S01]  /*1680*/  LDG.E.U16 R174, desc[UR6][R12.64] ;  /* 0x000000060cae7981 */ /* 0x000122000c1e1500 */
[----:B------:R-:W-:-:S04]  /*1690*/  IMAD.WIDE R150, R148, 0x2, R14 ;  /* 0x0000000294967825 */ /* 0x000fc800078e020e */
[----:B------:R-:W-:Y:S01]  /*16a0*/  IMAD R148, R195, R2, R144 ;  /* 0x00000002c3947224 */ /* 0x000fe200078e0290 */
[----:B------:R1:W4:Y:S01]  /*16b0*/  LDG.E.U16 R234, desc[UR6][R150.64] ;  /* 0x0000000696ea7981 */ /* 0x000322000c1e1500 */
[----:B0-----:R-:W-:-:S04]  /*16c0*/  IMAD.WIDE R12, R155, 0x2, R14 ;  /* 0x000000029b0c7825 */ /* 0x001fc800078e020e */
[----:B------:R-:W-:Y:S02]  /*16d0*/  IMAD.WIDE R146, R148, 0x2, R14 ;  /* 0x0000000294927825 */ /* 0x000fe400078e020e */
[----:B------:R0:W4:Y:S02]  /*16e0*/  LDG.E.U16 R148, desc[UR6][R12.64] ;  /* 0x000000060c947981 */ /* 0x000124000c1e1500 */
[-CC-:B------:R-:W-:Y:S02]  /*16f0*/  IMAD R17, R193, R2.reuse, R144.reuse ;  /* 0x00000002c1117224 */ /* 0x180fe400078e0290 */
[----:B-1----:R-:W-:Y:S01]  /*1700*/  IMAD R151, R189, R2, R144 ;  /* 0x00000002bd977224 */ /* 0x002fe200078e0290 */
[----:B------:R-:W4:Y:S01]  /*1710*/  LDG.E.U16 R152, desc[UR6][R146.64] ;  /* 0x0000000692987981 */ /* 0x000f22000c1e1500 */
[----:B0-----:R-:W0:Y:S01]  /*1720*/  LDC.64 R12, c[0x0][0x388] ;  /* 0x0000e200ff0c7b82 */ /* 0x001e220000000a00 */
[----:B------:R-:W-:-:S04]  /*1730*/  IMAD.WIDE R16, R17, 0x2, R14 ;  /* 0x0000000211107825 */ /* 0x000fc800078e020e */
[-CC-:B------:R-:W-:Y:S01]  /*1740*/  IMAD R155, R187, R2.reuse, R144.reuse ;  /* 0x00000002bb9b7224 */ /* 0x180fe200078e0290 */
[----:B------:R1:W4:Y:S01]  /*1750*/  LDG.E.U16 R172, desc[UR6][R16.64] ;  /* 0x0000000610ac7981 */ /* 0x000322000c1e1500 */
[----:B------:R-:W-:Y:S02]  /*1760*/  IMAD R144, R185, R2, R144 ;  /* 0x00000002b9907224 */ /* 0x000fe400078e0290 */
[----:B------:R-:W-:-:S05]  /*1770*/  IMAD.WIDE R150, R151, 0x2, R14 ;  /* 0x0000000297967825 */ /* 0x000fca00078e020e */
[----:B------:R0:W4:Y:S01]  /*1780*/  LDG.E.U16 R147, desc[UR6][R150.64] ;  /* 0x0000000696937981 */ /* 0x000122000c1e1500 */
[----:B-1----:R-:W-:-:S04]  /*1790*/  IMAD.WIDE R16, R155, 0x2, R14 ;  /* 0x000000029b107825 */ /* 0x002fc800078e020e */
[----:B------:R-:W-:Y:S01]  /*17a0*/  IMAD.WIDE R14, R144, 0x2, R14 ;  /* 0x00000002900e7825 */ /* 0x000fe200078e020e */
[----:B------:R1:W4:Y:S03]  /*17b0*/  LDG.E.U16 R146, desc[UR6][R16.64] ;  /* 0x0000000610927981 */ /* 0x000326000c1e1500 */
[----:B------:R-:W-:Y:S01]  /*17c0*/  IMAD.IADD R155, R176, 0x1, R18 ;  /* 0x00000001b09b7824 */ /* 0x000fe200078e0212 */
[----:B------:R5:W4:Y:S03]  /*17d0*/  LDG.E.U16 R144, desc[UR6][R14.64] ;  /* 0x000000060e907981 */ /* 0x000b26000c1e1500 */
[----:B0-----:R-:W-:-:S04]  /*17e0*/  IMAD.WIDE R150, R155, 0x2, R12 ;  /* 0x000000029b967825 */ /* 0x001fc800078e020c */
[--C-:B-1----:R-:W-:Y:S02]  /*17f0*/  IMAD.IADD R16, R183, 0x1, R18.reuse ;  /* 0x00000001b7107824 */ /* 0x102fe400078e0212 */
[----:B------:R-:W-:Y:S02]  /*1800*/  IMAD.IADD R17, R181, 0x1, R18 ;  /* 0x00000001b5117824 */ /* 0x000fe400078e0212 */
[----:B------:R-:W-:Y:S01]  /*1810*/  IMAD R155, R2, 0x20, R155 ;  /* 0x00000020029b7824 */ /* 0x000fe200078e029b */
[----:B---3--:R-:W-:Y:S04]  /*1820*/  STS.U16 [R232], R173 ;  /* 0x000000ade8007388 */ /* 0x008fe80000000400 */
[----:B--2---:R0:W-:Y:S04]  /*1830*/  STS.U16 [R230], R149 ;  /* 0x00000095e6007388 */ /* 0x0041e80000000400 */
[----:B-----5:R1:W-:Y:S04]  /*1840*/  STS.U16 [R228], R141 ;  /* 0x0000008de4007388 */ /* 0x0203e80000000400 */
[----:B------:R-:W-:Y:S01]  /*1850*/  STS.U16 [R226], R166 ;  /* 0x000000a6e2007388 */ /* 0x000fe20000000400 */
[----:B0-----:R-:W-:-:S03]  /*1860*/  IADD3 R149, PT, PT, R182, R18, RZ ;  /* 0x00000012b6957210 */ /* 0x001fc60007ffe0ff */
[----:B------:R-:W-:Y:S02]  /*1870*/  STS.U16 [R232+0x400], R164 ;  /* 0x000400a4e8007388 */ /* 0x000fe40000000400 */
[--C-:B------:R-:W-:Y:S02]  /*1880*/  IMAD.WIDE R14, R149, 0x2, R12.reuse ;  /* 0x00000002950e7825 */ /* 0x100fe400078e020c */
[----:B-1----:R0:W2:Y:S04]  /*1890*/  LDG.E.U16 R141, desc[UR6][R150.64] ;  /* 0x00000006968d7981 */ /* 0x0020a8000c1e1500 */
[----:B------:R-:W-:Y:S04]  /*18a0*/  STS.U16 [R224], R154 ;  /* 0x0000009ae0007388 */ /* 0x000fe80000000400 */
[----:B------:R1:W-:Y:S04]  /*18b0*/  STS.U16 [R222], R142 ;  /* 0x0000008ede007388 */ /* 0x0003e80000000400 */
[----:B------:R3:W-:Y:S04]  /*18c0*/  STS.U16 [R220], R251 ;  /* 0x000000fbdc007388 */ /* 0x0007e80000000400 */
[----:B------:R5:W-:Y:S01]  /*18d0*/  STS.U16 [R232+0x800], R249 ;  /* 0x000800f9e8007388 */ /* 0x000be20000000400 */
[----:B0-----:R-:W-:-:S03]  /*18e0*/  IMAD.WIDE R150, R16, 0x2, R12 ;  /* 0x0000000210967825 */ /* 0x001fc600078e020c */
[----:B----4-:R0:W-:Y:S01]  /*18f0*/  STS.U16 [R218], R175 ;  /* 0x000000afda007388 */ /* 0x0101e20000000400 */
[----:B-1----:R-:W-:-:S03]  /*1900*/  IMAD.IADD R142, R180, 0x1, R18 ;  /* 0x00000001b48e7824 */ /* 0x002fc600078e0212 */
[----:B------:R1:W-:Y:S01]  /*1910*/  STS.U16 [R216], R153 ;  /* 0x00000099d8007388 */ /* 0x0003e20000000400 */
[----:B---3--:R-:W-:-:S03]  /*1920*/  IMAD.IADD R251, R179, 0x1, R18 ;  /* 0x00000001b3fb7824 */ /* 0x008fc600078e0212 */
[----:B-----5:R3:W4:Y:S01]  /*1930*/  LDG.E.U16 R249, desc[UR6][R14.64] ;  /* 0x000000060ef97981 */ /* 0x020722000c1e1500 */
[----:B0-----:R-:W-:-:S03]  /*1940*/  IADD3 R175, PT, PT, R178, R18, RZ ;  /* 0x00000012b2af7210 */ /* 0x001fc60007ffe0ff */
[----:B------:R-:W-:Y:S01]  /*1950*/  STS.U16 [R214], R167 ;  /* 0x000000a7d6007388 */ /* 0x000fe20000000400 */
[----:B-1----:R-:W-:-:S03]  /*1960*/  IMAD.IADD R153, R177, 0x1, R18 ;  /* 0x00000001b1997824 */ /* 0x002fc600078e0212 */
[----:B------:R0:W-:Y:S01]  /*1970*/  STS.U16 [R232+0xc00], R165 ;  /* 0x000c00a5e8007388 */ /* 0x0001e20000000400 */
[----:B---3--:R-:W-:-:S03]  /*1980*/  IMAD.WIDE R14, R17, 0x2, R12 ;  /* 0x00000002110e7825 */ /* 0x008fc600078e020c */
[----:B------:R1:W-:Y:S04]  /*1990*/  STS.U16 [R212], R19 ;  /* 0x00000013d4007388 */ /* 0x0003e80000000400 */
[----:B------:R3:W5:Y:S01]  /*19a0*/  LDG.E.U16 R166, desc[UR6][R150.64] ;  /* 0x0000000696a67981 */ /* 0x000762000c1e1500 */
[----:B0-----:R-:W-:-:S03]  /*19b0*/  IMAD.WIDE R164, R142, 0x2, R12 ;  /* 0x000000028ea47825 */ /* 0x001fc600078e020c */
[----:B------:R0:W4:Y:S01]  /*19c0*/  LDG.E.U16 R173, desc[UR6][R14.64] ;  /* 0x000000060ead7981 */ /* 0x000122000c1e1500 */
[----:B-1----:R-:W-:-:S03]  /*19d0*/  IMAD.WIDE R18, R153, 0x2, R12 ;  /* 0x0000000299127825 */ /* 0x002fc600078e020c */
[----:B------:R-:W4:Y:S01]  /*19e0*/  LDG.E.U16 R164, desc[UR6][R164.64] ;  /* 0x00000006a4a47981 */ /* 0x000f22000c1e1500 */
[----:B---3--:R-:W-:-:S03]  /*19f0*/  IMAD.WIDE R150, R251, 0x2, R12 ;  /* 0x00000002fb967825 */ /* 0x008fc600078e020c */
[----:B------:R1:W3:Y:S01]  /*1a00*/  LDG.E.U16 R18, desc[UR6][R18.64] ;  /* 0x0000000612127981 */ /* 0x0002e2000c1e1500 */
[----:B0-----:R-:W-:-:S03]  /*1a10*/  IMAD.WIDE R14, R175, 0x2, R12 ;  /* 0x00000002af0e7825 */ /* 0x001fc600078e020c */
[----:B------:R0:W3:Y:S04]  /*1a20*/  LDG.E.U16 R154, desc[UR6][R150.64] ;  /* 0x00000006969a7981 */ /* 0x0000e8000c1e1500 */
[----:B------:R0:W3:Y:S01]  /*1a30*/  LDG.E.U16 R167, desc[UR6][R14.64] ;  /* 0x000000060ea77981 */ /* 0x0000e2000c1e1500 */
[----:B-1----:R-:W-:-:S04]  /*1a40*/  IMAD R19, R2, 0x20, R16 ;  /* 0x0000002002137824 */ /* 0x002fc800078e0210 */
[----:B0-----:R-:W-:Y:S01]  /*1a50*/  IMAD.WIDE R150, R19, 0x2, R12 ;  /* 0x0000000213967825 */ /* 0x001fe200078e020c */
[----:B------:R-:W-:-:S03]  /*1a60*/  LEA R149, R2, R149, 0x5 ;  /* 0x0000009502957211 */ /* 0x000fc600078e28ff */
[----:B------:R-:W-:Y:S02]  /*1a70*/  IMAD.WIDE R14, R155, 0x2, R12 ;  /* 0x000000029b0e7825 */ /* 0x000fe400078e020c */
[----:B------:R0:W3:Y:S04]  /*1a80*/  LDG.E.U16 R150, desc[UR6][R150.64] ;  /* 0x0000000696967981 */ /* 0x0000e8000c1e1500 */
[----:B------:R1:W3:Y:S01]  /*1a90*/  LDG.E.U16 R165, desc[UR6][R14.64] ;  /* 0x000000060ea57981 */ /* 0x0002e2000c1e1500 */
[----:B0-----:R-:W-:Y:S02]  /*1aa0*/  IMAD R151, R2, 0x20, R17 ;  /* 0x0000002002977824 */ /* 0x001fe400078e0211 */
[----:B------:R-:W-:-:S04]  /*1ab0*/  IMAD.WIDE R16, R149, 0x2, R12 ;  /* 0x0000000295107825 */ /* 0x000fc800078e020c */
[----:B-1----:R-:W-:Y:S02]  /*1ac0*/  IMAD.WIDE R14, R151, 0x2, R12 ;  /* 0x00000002970e7825 */ /* 0x002fe400078e020c */
[----:B------:R-:W3:Y:S04]  /*1ad0*/  LDG.E.U16 R17, desc[UR6][R16.64] ;  /* 0x0000000610117981 */ /* 0x000ee8000c1e1500 */
[----:B------:R0:W3:Y:S04]  /*1ae0*/  LDG.E.U16 R15, desc[UR6][R14.64] ;  /* 0x000000060e0f7981 */ /* 0x0000e8000c1e1500 */
[----:B------:R-:W-:Y:S04]  /*1af0*/  STS.U16 [R210], R140 ;  /* 0x0000008cd2007388 */ /* 0x000fe80000000400 */
[----:B------:R1:W-:Y:S04]  /*1b00*/  STS.U16 [R208], R143 ;  /* 0x0000008fd0007388 */ /* 0x0003e80000000400 */
[----:B------:R-:W-:Y:S04]  /*1b10*/  STS.U16 [R232+0x1000], R145 ;  /* 0x00100091e8007388 */ /* 0x000fe80000000400 */
[----:B------:R-:W-:Y:S04]  /*1b20*/  STS.U16 [R206], R248 ;  /* 0x000000f8ce007388 */ /* 0x000fe80000000400 */
[----:B------:R-:W-:Y:S04]  /*1b30*/  STS.U16 [R204], R246 ;  /* 0x000000f6cc007388 */ /* 0x000fe80000000400 */
[----:B------:R-:W-:Y:S04]  /*1b40*/  STS.U16 [R202], R244 ;  /* 0x000000f4ca007388 */ /* 0x000fe80000000400 */
[----:B------:R-:W-:Y:S04]  /*1b50*/  STS.U16 [R232+0x1400], R242 ;  /* 0x001400f2e8007388 */ /* 0x000fe80000000400 */
[----:B------:R-:W-:Y:S04]  /*1b60*/  STS.U16 [R200], R240 ;  /* 0x000000f0c8007388 */ /* 0x000fe80000000400 */
[----:B------:R-:W-:Y:S04]  /*1b70*/  STS.U16 [R198], R238 ;  /* 0x000000eec6007388 */ /* 0x000fe80000000400 */
[----:B------:R-:W-:Y:S04]  /*1b80*/  STS.U16 [R196], R236 ;  /* 0x000000ecc4007388 */ /* 0x000fe80000000400 */
[----:B------:R-:W-:Y:S01]  /*1b90*/  STS.U16 [R232+0x1800], R234 ;  /* 0x001800eae8007388 */ /* 0x000fe20000000400 */
[----:B0-----:R-:W-:-:S03]  /*1ba0*/  IMAD R14, R2, 0x20, R142 ;  /* 0x00000020020e7824 */ /* 0x001fc600078e028e */
[----:B------:R-:W-:Y:S01]  /*1bb0*/  STS.U16 [R194], R174 ;  /* 0x000000aec2007388 */ /* 0x000fe20000000400 */
[----:B------:R-:W-:-:S03]  /*1bc0*/  IMAD R251, R2, 0x20, R251 ;  /* 0x0000002002fb7824 */ /* 0x000fc600078e02fb */
[----:B------:R-:W-:Y:S04]  /*1bd0*/  STS.U16 [R192], R152 ;  /* 0x00000098c0007388 */ /* 0x000fe80000000400 */
[----:B------:R-:W-:Y:S04]  /*1be0*/  STS.U16 [R190], R172 ;  /* 0x000000acbe007388 */ /* 0x000fe80000000400 */
[----:B------:R0:W-:Y:S04]  /*1bf0*/  STS.U16 [R232+0x1c00], R148 ;  /* 0x001c0094e8007388 */ /* 0x0001e80000000400 */
[----:B------:R0:W-:Y:S01]  /*1c00*/  STS.U16 [R188], R147 ;  /* 0x00000093bc007388 */ /* 0x0001e20000000400 */
[----:B-1----:R-:W-:-:S03]  /*1c10*/  IMAD.WIDE R142, R251, 0x2, R12 ;  /* 0x00000002fb8e7825 */ /* 0x002fc600078e020c */
[----:B------:R-:W-:Y:S04]  /*1c20*/  STS.U16 [R186], R146 ;  /* 0x00000092ba007388 */ /* 0x000fe80000000400 */
[----:B------:R1:W-:Y:S01]  /*1c30*/  STS.U16 [R184], R144 ;  /* 0x00000090b8007388 */ /* 0x0003e20000000400 */
[----:B0-----:R-:W-:Y:S02]  /*1c40*/  LEA R148, R160, UR4, 0x1 ;  /* 0x00000004a0947c11 */ /* 0x001fe4000f8e08ff */
[----:B------:R-:W-:Y:S01]  /*1c50*/  LEA R147, R161, UR4, 0x1 ;  /* 0x00000004a1937c11 */ /* 0x000fe2000f8e08ff */
[----:B------:R0:W3:Y:S01]  /*1c60*/  LDG.E.U16 R142, desc[UR6][R142.64] ;  /* 0x000000068e8e7981 */ /* 0x0000e2000c1e1500 */
[----:B-1----:R-:W-:Y:S01]  /*1c70*/  IMAD.WIDE R144, R14, 0x2, R12 ;  /* 0x000000020e907825 */ /* 0x002fe200078e020c */
[----:B------:R-:W-:-:S04]  /*1c80*/  LEA R146, R162, UR4, 0x1 ;  /* 0x00000004a2927c11 */ /* 0x000fc8000f8e08ff */
[----:B------:R1:W3:Y:S01]  /*1c90*/  LDG.E.U16 R152, desc[UR6][R144.64] ;  /* 0x0000000690987981 */ /* 0x0002e2000c1e1500 */
[----:B------:R-:W-:Y:S01]  /*1ca0*/  IMAD R172, R2, 0x20, R153 ;  /* 0x0000002002ac7824 */ /* 0x000fe200078e0299 */
[----:B0-----:R-:W-:Y:S02]  /*1cb0*/  LEA R143, R169, UR4, 0x1 ;  /* 0x00000004a98f7c11 */ /* 0x001fe4000f8e08ff */
[----:B------:R-:W-:Y:S02]  /*1cc0*/  LEA R140, R170, UR4, 0x1 ;  /* 0x00000004aa8c7c11 */ /* 0x000fe4000f8e08ff */
[----:B-1----:R-:W-:Y:S02]  /*1cd0*/  LEA R144, R163, UR4, 0x1 ;  /* 0x00000004a3907c11 */ /* 0x002fe4000f8e08ff */
[----:B------:R-:W-:Y:S02]  /*1ce0*/  LEA R145, R168, UR4, 0x1 ;  /* 0x00000004a8917c11 */ /* 0x000fe4000f8e08ff */
[C---:B------:R-:W-:Y:S01]  /*1cf0*/  LEA R16, R2.reuse, R175, 0x5 ;  /* 0x000000af02107211 */ /* 0x040fe200078e28ff */
[----:B------:R-:W-:-:S04]  /*1d00*/  IMAD R153, R2, 0x20, R151 ;  /* 0x0000002002997824 */ /* 0x000fc800078e0297 */
[----:B------:R-:W-:-:S06]  /*1d10*/  IMAD.WIDE R174, R16, 0x2, R12 ;  /* 0x0000000210ae7825 */ /* 0x000fcc00078e020c */
[----:B------:R-:W3:Y:S04]  /*1d20*/  LDG.E.U16 R175, desc[UR6][R174.64] ;  /* 0x00000006aeaf7981 */ /* 0x000ee8000c1e1500 */
[----:B--2---:R0:W-:Y:S02]  /*1d30*/  STS.U16 [R148+0x2000], R141 ;  /* 0x0020008d94007388 */ /* 0x0041e40000000400 */
[----:B0-----:R-:W-:Y:S02]  /*1d40*/  LEA R141, R171, UR4, 0x1 ;  /* 0x00000004ab8d7c11 */ /* 0x001fe4000f8e08ff */
[----:B-----5:R-:W-:Y:S04]  /*1d50*/  STS.U16 [R147+0x2000], R166 ;  /* 0x002000a693007388 */ /* 0x020fe80000000400 */
[----:B----4-:R0:W-:Y:S04]  /*1d60*/  STS.U16 [R146+0x2000], R249 ;  /* 0x002000f992007388 */ /* 0x0101e80000000400 */
[----:B------:R1:W-:Y:S04]  /*1d70*/  STS.U16 [R144+0x2000], R173 ;  /* 0x002000ad90007388 */ /* 0x0003e80000000400 */
[----:B------:R-:W-:Y:S01]  /*1d80*/  STS.U16 [R145+0x2000], R164 ;  /* 0x002000a491007388 */ /* 0x000fe20000000400 */
[----:B0-----:R-:W-:-:S03]  /*1d90*/  IMAD.WIDE R248, R172, 0x2, R12 ;  /* 0x00000002acf87825 */ /* 0x001fc600078e020c */
[----:B---3--:R-:W-:Y:S01]  /*1da0*/  STS.U16 [R143+0x2000], R154 ;  /* 0x0020009a8f007388 */ /* 0x008fe20000000400 */
[----:B-1----:R-:W-:-:S03]  /*1db0*/  IMAD R173, R2, 0x20, R19 ;  /* 0x0000002002ad7824 */ /* 0x002fc600078e0213 */
[----:B------:R-:W-:Y:S04]  /*1dc0*/  STS.U16 [R140+0x2000], R167 ;  /* 0x002000a78c007388 */ /* 0x000fe80000000400 */
[----:B------:R0:W-:Y:S04]  /*1dd0*/  STS.U16 [R141+0x2000], R18 ;  /* 0x002000128d007388 */ /* 0x0001e80000000400 */
[----:B------:R1:W2:Y:S01]  /*1de0*/  LDG.E.U16 R248, desc[UR6][R248.64] ;  /* 0x00000006f8f87981 */ /* 0x0002a2000c1e1500 */
[----:B------:R-:W-:Y:S02]  /*1df0*/  IMAD R166, R2, 0x20, R155 ;  /* 0x0000002002a67824 */ /* 0x000fe400078e029b */
[----:B0-----:R-:W-:-:S04]  /*1e00*/  IMAD.WIDE R18, R173, 0x2, R12 ;  /* 0x00000002ad127825 */ /* 0x001fc800078e020c */
[C---:B-1----:R-:W-:Y:S01]  /*1e10*/  IMAD R249, R2.reuse, 0x20, R14 ;  /* 0x0000002002f97824 */ /* 0x042fe200078e020e */
[----:B------:R0:W3:Y:S01]  /*1e20*/  LDG.E.U16 R244, desc[UR6][R18.64] ;  /* 0x0000000612f47981 */ /* 0x0000e2000c1e1500 */
[C---:B------:R-:W-:Y:S01]  /*1e30*/  LEA R167, R2.reuse, R149, 0x5 ;  /* 0x0000009502a77211 */ /* 0x040fe200078e28ff */
[C---:B------:R-:W-:Y:S02]  /*1e40*/  IMAD R149, R2.reuse, 0x20, R166 ;  /* 0x0000002002957824 */ /* 0x040fe400078e02a6 */
[----:B------:R-:W-:Y:S02]  /*1e50*/  IMAD R250, R2, 0x20, R173 ;  /* 0x0000002002fa7824 */ /* 0x000fe400078e02ad */
[--C-:B0-----:R-:W-:Y:S01]  /*1e60*/  IMAD.WIDE R18, R249, 0x2, R12.reuse ;  /* 0x00000002f9127825 */ /* 0x101fe200078e020c */
[----:B------:R0:W-:Y:S04]  /*1e70*/  STS.U16 [R148+0x2800], R165 ;  /* 0x002800a594007388 */ /* 0x0001e80000000400 */
[----:B------:R1:W4:Y:S01]  /*1e80*/  LDG.E.U16 R238, desc[UR6][R18.64] ;  /* 0x0000000612ee7981 */ /* 0x000322000c1e1500 */
[----:B------:R-:W-:-:S03]  /*1e90*/  IMAD.WIDE R154, R166, 0x2, R12 ;  /* 0x00000002a69a7825 */ /* 0x000fc600078e020c */
[----:B------:R5:W-:Y:S01]  /*1ea0*/  STS.U16 [R147+0x2800], R150 ;  /* 0x0028009693007388 */ /* 0x000be20000000400 */
[----:B-1----:R-:W-:-:S03]  /*1eb0*/  IMAD R19, R2, 0x20, R172 ;  /* 0x0000002002137824 */ /* 0x002fc600078e02ac */
[----:B------:R1:W3:Y:S01]  /*1ec0*/  LDG.E.U16 R246, desc[UR6][R154.64] ;  /* 0x000000069af67981 */ /* 0x0002e2000c1e1500 */
[----:B------:R-:W-:-:S03]  /*1ed0*/  IMAD.WIDE R172, R149, 0x2, R12 ;  /* 0x0000000295ac7825 */ /* 0x000fc600078e020c */
[----:B------:R-:W-:Y:S01]  /*1ee0*/  STS.U16 [R146+0x2800], R17 ;  /* 0x0028001192007388 */ /* 0x000fe20000000400 */
[----:B0-----:R-:W-:-:S03]  /*1ef0*/  IMAD.WIDE R164, R167, 0x2, R12 ;  /* 0x00000002a7a47825 */ /* 0x001fc600078e020c */
[----:B------:R0:W-:Y:S01]  /*1f00*/  STS.U16 [R144+0x2800], R15 ;  /* 0x0028000f90007388 */ /* 0x0001e20000000400 */
[----:B-----5:R-:W-:-:S03]  /*1f10*/  IMAD.WIDE R150, R153, 0x2, R12 ;  /* 0x0000000299967825 */ /* 0x020fc600078e020c */
[----:B------:R5:W4:Y:S01]  /*1f20*/  LDG.E.U16 R172, desc[UR6][R172.64] ;  /* 0x00000006acac7981 */ /* 0x000b22000c1e1500 */
[----:B-1----:R-:W-:-:S03]  /*1f30*/  IMAD R155, R2, 0x20, R251 ;  /* 0x00000020029b7824 */ /* 0x002fc600078e02fb */
[----:B------:R1:W4:Y:S01]  /*1f40*/  LDG.E.U16 R242, desc[UR6][R164.64] ;  /* 0x00000006a4f27981 */ /* 0x000322000c1e1500 */
[----:B0-----:R-:W-:-:S03]  /*1f50*/  IMAD.WIDE R14, R19, 0x2, R12 ;  /* 0x00000002130e7825 */ /* 0x001fc600078e020c */
[----:B------:R0:W4:Y:S01]  /*1f60*/  LDG.E.U16 R240, desc[UR6][R150.64] ;  /* 0x0000000696f07981 */ /* 0x000122000c1e1500 */
[----:B-----5:R-:W-:-:S03]  /*1f70*/  IMAD R173, R2, 0x20, R153 ;  /* 0x0000002002ad7824 */ /* 0x020fc600078e0299 */
[----:B------:R5:W4:Y:S01]  /*1f80*/  LDG.E.U16 R174, desc[UR6][R14.64] ;  /* 0x000000060eae7981 */ /* 0x000b22000c1e1500 */
[C---:B-1----:R-:W-:Y:S01]  /*1f90*/  LEA R165, R2.reuse, R16, 0x5 ;  /* 0x0000001002a57211 */ /* 0x042fe200078e28ff */
[C---:B------:R-:W-:Y:S01]  /*1fa0*/  IMAD R249, R2.reuse, 0x20, R249 ;  /* 0x0000002002f97824 */ /* 0x040fe200078e02f9 */
[----:B------:R-:W-:Y:S01]  /*1fb0*/  LEA R251, R2, R167, 0x5 ;  /* 0x000000a702fb7211 */ /* 0x000fe200078e28ff */
[----:B0-----:R-:W-:-:S04]  /*1fc0*/  IMAD.WIDE R150, R155, 0x2, R12 ;  /* 0x000000029b967825 */ /* 0x001fc800078e020c */
[--C-:B-----5:R-:W-:Y:S01]  /*1fd0*/  IMAD.WIDE R14, R173, 0x2, R12.reuse ;  /* 0x00000002ad0e7825 */ /* 0x120fe200078e020c */
[----:B------:R0:W5:Y:S03]  /*1fe0*/  LDG.E.U16 R236, desc[UR6][R150.64] ;  /* 0x0000000696ec7981 */ /* 0x000166000c1e1500 */
[----:B------:R-:W-:Y:S01]  /*1ff0*/  IMAD.WIDE R16, R165, 0x2, R12 ;  /* 0x00000002a5107825 */ /* 0x000fe200078e020c */
[----:B------:R1:W5:Y:S03]  /*2000*/  LDG.E.U16 R167, desc[UR6][R14.64] ;  /* 0x000000060ea77981 */ /* 0x000366000c1e1500 */
[----:B------:R-:W-:Y:S01]  /*2010*/  IMAD R19, R2, 0x20, R19 ;  /* 0x0000002002137824 */ /* 0x000fe200078e0213 */
[----:B------:R1:W5:Y:S01]  /*2020*/  LDG.E.U16 R234, desc[UR6][R16.64] ;  /* 0x0000000610ea7981 */ /* 0x000362000c1e1500 */
[----:B0-----:R-:W-:-:S04]  /*2030*/  IMAD.WIDE R150, R250, 0x2, R12 ;  /* 0x00000002fa967825 */ /* 0x001fc800078e020c */
[--C-:B-1----:R-:W-:Y:S01]  /*2040*/  IMAD.WIDE R14, R249, 0x2, R12.reuse ;  /* 0x00000002f90e7825 */ /* 0x102fe200078e020c */
[C---:B------:R-:W-:Y:S01]  /*2050*/  LEA R165, R2.reuse, R165, 0x5 ;  /* 0x000000a502a57211 */ /* 0x040fe200078e28ff */
[----:B------:R0:W5:Y:S02]  /*2060*/  LDG.E.U16 R166, desc[UR6][R150.64] ;  /* 0x0000000696a67981 */ /* 0x000164000c1e1500 */
[----:B------:R-:W-:Y:S02]  /*2070*/  IMAD.WIDE R16, R251, 0x2, R12 ;  /* 0x00000002fb107825 */ /* 0x000fe400078e020c */
[----:B------:R1:W5:Y:S02]  /*2080*/  LDG.E.U16 R154, desc[UR6][R14.64] ;  /* 0x000000060e9a7981 */ /* 0x000364000c1e1500 */
[C---:B------:R-:W-:Y:S02]  /*2090*/  IMAD R155, R2.reuse, 0x20, R155 ;  /* 0x00000020029b7824 */ /* 0x040fe400078e029b */
[----:B------:R-:W-:Y:S01]  /*20a0*/  IMAD R149, R2, 0x20, R149 ;  /* 0x0000002002957824 */ /* 0x000fe200078e0295 */
[----:B------:R1:W5:Y:S01]  /*20b0*/  LDG.E.U16 R164, desc[UR6][R16.64] ;  /* 0x0000000610a47981 */ /* 0x000362000c1e1500 */
[----:B0-----:R-:W-:-:S04]  /*20c0*/  IMAD.WIDE R150, R155, 0x2, R12 ;  /* 0x000000029b967825 */ /* 0x001fc800078e020c */
[--C-:B-1----:R-:W-:Y:S02]  /*20d0*/  IMAD.WIDE R14, R19, 0x2, R12.reuse ;  /* 0x00000002130e7825 */ /* 0x102fe400078e020c */
[----:B------:R-:W5:Y:S02]  /*20e0*/  LDG.E.U16 R150, desc[UR6][R150.64] ;  /* 0x0000000696967981 */ /* 0x000f64000c1e1500 */
[--C-:B------:R-:W-:Y:S02]  /*20f0*/  IMAD.WIDE R16, R165, 0x2, R12.reuse ;  /* 0x00000002a5107825 */ /* 0x100fe400078e020c */
[----:B------:R0:W5:Y:S04]  /*2100*/  LDG.E.U16 R18, desc[UR6][R14.64] ;  /* 0x000000060e127981 */ /* 0x000168000c1e1500 */
[----:B------:R1:W5:Y:S01]  /*2110*/  LDG.E.U16 R153, desc[UR6][R16.64] ;  /* 0x0000000610997981 */ /* 0x000362000c1e1500 */
[----:B0-----:R-:W-:-:S06]  /*2120*/  IMAD.WIDE R14, R149, 0x2, R12 ;  /* 0x00000002950e7825 */ /* 0x001fcc00078e020c */
[----:B------:R0:W5:Y:S01]  /*2130*/  LDG.E.U16 R15, desc[UR6][R14.64] ;  /* 0x000000060e0f7981 */ /* 0x000162000c1e1500 */
[----:B------:R-:W-:-:S04]  /*2140*/  IMAD R151, R2, 0x20, R250 ;  /* 0x0000002002977824 */ /* 0x000fc800078e02fa */
[----:B-1----:R-:W-:-:S06]  /*2150*/  IMAD.WIDE R16, R151, 0x2, R12 ;  /* 0x0000000297107825 */ /* 0x002fcc00078e020c */
[----:B------:R1:W5:Y:S04]  /*2160*/  LDG.E.U16 R16, desc[UR6][R16.64] ;  /* 0x0000000610107981 */ /* 0x000368000c1e1500 */
[----:B------:R-:W-:Y:S04]  /*2170*/  STS.U16 [R145+0x2800], R152 ;  /* 0x0028009891007388 */ /* 0x000fe80000000400 */
[----:B------:R-:W-:Y:S04]  /*2180*/  STS.U16 [R143+0x2800], R142 ;  /* 0x0028008e8f007388 */ /* 0x000fe80000000400 */
[----:B------:R-:W-:Y:S01]  /*2190*/  STS.U16 [R140+0x2800], R175 ;  /* 0x002800af8c007388 */ /* 0x000fe20000000400 */
[----:B0-----:R-:W-:-:S02]  /*21a0*/  IMAD R14, R2, 0x20, R173 ;  /* 0x00000020020e7824 */ /* 0x001fc400078e02ad */
[C---:B-1----:R-:W-:Y:S01]  /*21b0*/  IMAD R17, R2.reuse, 0x20, R249 ;  /* 0x0000002002117824 */ /* 0x042fe200078e02f9 */
[----:B--2---:R-:W-:Y:S04]  /*21c0*/  STS.U16 [R141+0x2800], R248 ;  /* 0x002800f88d007388 */ /* 0x004fe80000000400 */
[----:B---3--:R0:W-:Y:S04]  /*21d0*/  STS.U16 [R148+0x3000], R246 ;  /* 0x003000f694007388 */ /* 0x0081e80000000400 */
[----:B------:R-:W-:Y:S01]  /*21e0*/  STS.U16 [R147+0x3000], R244 ;  /* 0x003000f493007388 */ /* 0x000fe20000000400 */
[----:B0-----:R-:W-:Y:S01]  /*21f0*/  LEA R246, R2, R251, 0x5 ;  /* 0x000000fb02f67211 */ /* 0x001fe200078e28ff */
[----:B------:R-:W-:-:S02]  /*2200*/  IMAD.WIDE R250, R14, 0x2, R12 ;  /* 0x000000020efa7825 */ /* 0x000fc400078e020c */
[----:B----4-:R-:W-:Y:S04]  /*2210*/  STS.U16 [R146+0x3000], R242 ;  /* 0x003000f292007388 */ /* 0x010fe80000000400 */
[----:B------:R-:W-:Y:S04]  /*2220*/  STS.U16 [R144+0x3000], R240 ;  /* 0x003000f090007388 */ /* 0x000fe80000000400 */
[----:B------:R-:W-:Y:S04]  /*2230*/  STS.U16 [R145+0x3000], R238 ;  /* 0x003000ee91007388 */ /* 0x000fe80000000400 */
[----:B-----5:R-:W-:Y:S04]  /*2240*/  STS.U16 [R143+0x3000], R236 ;  /* 0x003000ec8f007388 */ /* 0x020fe80000000400 */
[----:B------:R0:W-:Y:S04]  /*2250*/  STS.U16 [R140+0x3000], R234 ;  /* 0x003000ea8c007388 */ /* 0x0001e80000000400 */
[----:B------:R-:W-:Y:S04]  /*2260*/  STS.U16 [R141+0x3000], R174 ;  /* 0x003000ae8d007388 */ /* 0x000fe80000000400 */
[----:B------:R-:W-:Y:S01]  /*2270*/  STS.U16 [R148+0x3800], R172 ;  /* 0x003800ac94007388 */ /* 0x000fe20000000400 */
[----:B0-----:R-:W-:-:S03]  /*2280*/  IMAD R234, R2, 0x20, R155 ;  /* 0x0000002002ea7824 */ /* 0x001fc600078e029b */
[----:B------:R-:W-:Y:S01]  /*2290*/  STS.U16 [R147+0x3800], R166 ;  /* 0x003800a693007388 */ /* 0x000fe20000000400 */
[----:B------:R-:W-:-:S03]  /*22a0*/  IMAD R155, R2, 0x20, R19 ;  /* 0x00000020029b7824 */ /* 0x000fc600078e0213 */
[----:B------:R0:W2:Y:S04]  /*22b0*/  LDG.E.U16 R236, desc[UR6][R250.64] ;  /* 0x00000006faec7981 */ /* 0x0000a8000c1e1500 */
[----:B------:R-:W-:Y:S04]  /*22c0*/  STS.U16 [R146+0x3800], R164 ;  /* 0x003800a492007388 */ /* 0x000fe80000000400 */
[----:B------:R1:W-:Y:S01]  /*22d0*/  STS.U16 [R144+0x3800], R167 ;  /* 0x003800a790007388 */ /* 0x0003e20000000400 */
[----:B0-----:R-:W-:-:S03]  /*22e0*/  LEA R251, R2, R165, 0x5 ;  /* 0x000000a502fb7211 */ /* 0x001fc600078e28ff */
[----:B------:R0:W-:Y:S01]  /*22f0*/  STS.U16 [R145+0x3800], R154 ;  /* 0x0038009a91007388 */ /* 0x0001e20000000400 */
[----:B------:R-:W-:Y:S02]  /*2300*/  IMAD R242, R2, 0x20, R149 ;  /* 0x0000002002f27824 */ /* 0x000fe400078e0295 */
[----:B-1----:R-:W-:Y:S01]  /*2310*/  IMAD.WIDE R166, R234, 0x2, R12 ;  /* 0x00000002eaa67825 */ /* 0x002fe200078e020c */
[----:B------:R-:W-:Y:S03]  /*2320*/  STS.U16 [R143+0x3800], R150 ;  /* 0x003800968f007388 */ /* 0x000fe60000000400 */
[----:B------:R-:W-:Y:S01]  /*2330*/  IMAD R234, R2, 0x20, R234 ;  /* 0x0000002002ea7824 */ /* 0x000fe200078e02ea */
[----:B------:R-:W-:Y:S01]  /*2340*/  STS.U16 [R140+0x3800], R153 ;  /* 0x003800998c007388 */ /* 0x000fe20000000400 */
[----:B------:R-:W-:-:S03]  /*2350*/  IMAD.WIDE R164, R251, 0x2, R12 ;  /* 0x00000002fba47825 */ /* 0x000fc600078e020c */
[----:B------:R-:W-:Y:S01]  /*2360*/  STS.U16 [R141+0x3800], R18 ;  /* 0x003800128d007388 */ /* 0x000fe20000000400 */
[----:B------:R-:W-:-:S03]  /*2370*/  IMAD R149, R2, 0x20, R14 ;  /* 0x0000002002957824 */ /* 0x000fc600078e020e */
[----:B------:R1:W3:Y:S01]  /*2380*/  LDG.E.U16 R240, desc[UR6][R166.64] ;  /* 0x00000006a6f07981 */ /* 0x0002e2000c1e1500 */
[----:B0-----:R-:W-:-:S03]  /*2390*/  IMAD R154, R2, 0x20, R151 ;  /* 0x00000020029a7824 */ /* 0x001fc600078e0297 */
[----:B------:R0:W-:Y:S01]  /*23a0*/  STS.U16 [R148+0x4000], R15 ;  /* 0x0040000f94007388 */ /* 0x0001e20000000400 */
[----:B------:R-:W-:-:S03]  /*23b0*/  IMAD R244, R2, 0x20, R155 ;  /* 0x0000002002f47824 */ /* 0x000fc600078e029b */
[----:B------:R4:W5:Y:S01]  /*23c0*/  LDG.E.U16 R175, desc[UR6][R164.64] ;  /* 0x00000006a4af7981 */ /* 0x000962000c1e1500 */
[----:B-1----:R-:W-:-:S04]  /*23d0*/  IMAD.WIDE R166, R155, 0x2, R12 ;  /* 0x000000029ba67825 */ /* 0x002fc800078e020c */
[--C-:B0-----:R-:W-:Y:S01]  /*23e0*/  IMAD.WIDE R14, R234, 0x2, R12.reuse ;  /* 0x00000002ea0e7825 */ /* 0x101fe200078e020c */
[----:B------:R-:W5:Y:S03]  /*23f0*/  LDG.E.U16 R238, desc[UR6][R166.64] ;  /* 0x00000006a6ee7981 */ /* 0x000f66000c1e1500 */
[----:B----4-:R-:W-:Y:S01]  /*2400*/  IMAD.WIDE R164, R149, 0x2, R12 ;  /* 0x0000000295a47825 */ /* 0x010fe200078e020c */
[----:B------:R-:W-:-:S03]  /*2410*/  LEA R19, R2, R246, 0x5 ;  /* 0x000000f602137211 */ /* 0x000fc600078e28ff */
[----:B------:R-:W-:Y:S02]  /*2420*/  IMAD.WIDE R150, R154, 0x2, R12 ;  /* 0x000000029a967825 */ /* 0x000fe400078e020c */
[----:B------:R-:W4:Y:S04]  /*2430*/  LDG.E.U16 R165, desc[UR6][R164.64] ;  /* 0x00000006a4a57981 */ /* 0x000f28000c1e1500 */
[----:B------:R0:W4:Y:S01]  /*2440*/  LDG.E.U16 R166, desc[UR6][R14.64] ;  /* 0x000000060ea67981 */ /* 0x000122000c1e1500 */
[----:B------:R-:W-:Y:S02]  /*2450*/  IMAD R18, R2, 0x20, R154 ;  /* 0x0000002002127824 */ /* 0x000fe400078e029a */
[--C-:B------:R-:W-:Y:S01]  /*2460*/  IMAD.WIDE R172, R17, 0x2, R12.reuse ;  /* 0x0000000211ac7825 */ /* 0x100fe200078e020c */
[----:B------:R1:W4:Y:S03]  /*2470*/  LDG.E.U16 R174, desc[UR6][R150.64] ;  /* 0x0000000696ae7981 */ /* 0x000326000c1e1500 */
[--C-:B0-----:R-:W-:Y:S01]  /*2480*/  IMAD.WIDE R14, R244, 0x2, R12.reuse ;  /* 0x00000002f40e7825 */ /* 0x101fe200078e020c */
[----:B------:R0:W-:Y:S03]  /*2490*/  STS.U16 [R147+0x4000], R16 ;  /* 0x0040001093007388 */ /* 0x0001e60000000400 */
[----:B------:R-:W-:Y:S01]  /*24a0*/  IMAD.WIDE R152, R242, 0x2, R12 ;  /* 0x00000002f2987825 */ /* 0x000fe200078e020c */
[----:B------:R0:W4:Y:S01]  /*24b0*/  LDG.E.U16 R164, desc[UR6][R14.64] ;  /* 0x000000060ea47981 */ /* 0x000122000c1e1500 */
[----:B------:R-:W-:-:S02]  /*24c0*/  LEA R251, R2, R251, 0x5 ;  /* 0x000000fb02fb7211 */ /* 0x000fc400078e28ff */
[----:B-1----:R-:W-:Y:S01]  /*24d0*/  IMAD.WIDE R150, R19, 0x2, R12 ;  /* 0x0000000213967825 */ /* 0x002fe200078e020c */
[----:B------:R-:W3:Y:S03]  /*24e0*/  LDG.E.U16 R142, desc[UR6][R172.64] ;  /* 0x00000006ac8e7981 */ /* 0x000ee6000c1e1500 */
[----:B------:R-:W-:Y:S01]  /*24f0*/  IMAD R17, R2, 0x20, R17 ;  /* 0x0000002002117824 */ /* 0x000fe200078e0211 */
[----:B------:R1:W4:Y:S01]  /*2500*/  LDG.E.U16 R167, desc[UR6][R150.64] ;  /* 0x0000000696a77981 */ /* 0x000322000c1e1500 */
[----:B0-----:R-:W-:-:S04]  /*2510*/  IMAD.WIDE R14, R18, 0x2, R12 ;  /* 0x00000002120e7825 */ /* 0x001fc800078e020c */
[----:B------:R-:W-:Y:S01]  /*2520*/  IMAD R16, R2, 0x20, R149 ;  /* 0x0000002002107824 */ /* 0x000fe200078e0295 */
[----:B------:R0:W4:Y:S01]  /*2530*/  LDG.E.U16 R173, desc[UR6][R152.64] ;  /* 0x0000000698ad7981 */ /* 0x000122000c1e1500 */
[--C-:B------:R-:W-:Y:S01]  /*2540*/  IMAD.WIDE R248, R246, 0x2, R12.reuse ;  /* 0x00000002f6f87825 */ /* 0x100fe200078e020c */
[----:B------:R-:W-:Y:S02]  /*2550*/  LEA R19, R2, R19, 0x5 ;  /* 0x0000001302137211 */ /* 0x000fe400078e28ff */
[----:B------:R0:W4:Y:S01]  /*2560*/  LDG.E.U16 R154, desc[UR6][R14.64] ;  /* 0x000000060e9a7981 */ /* 0x000122000c1e1500 */
[----:B-1----:R-:W-:-:S03]  /*2570*/  IMAD.WIDE R150, R251, 0x2, R12 ;  /* 0x00000002fb967825 */ /* 0x002fc600078e020c */
[----:B------:R1:W2:Y:S01]  /*2580*/  LDG.E.U16 R249, desc[UR6][R248.64] ;  /* 0x00000006f8f97981 */ /* 0x0002a2000c1e1500 */
[----:B0-----:R-:W-:-:S03]  /*2590*/  IMAD.WIDE R152, R17, 0x2, R12 ;  /* 0x0000000211987825 */ /* 0x001fc600078e020c */
[----:B------:R0:W4:Y:S01]  /*25a0*/  LDG.E.U16 R155, desc[UR6][R150.64] ;  /* 0x00000006969b7981 */ /* 0x000122000c1e1500 */
[----:B------:R-:W-:Y:S02]  /*25b0*/  IMAD R242, R2, 0x20, R242 ;  /* 0x0000002002f27824 */ /* 0x000fe400078e02f2 */
[----:B------:R-:W-:Y:S01]  /*25c0*/  IMAD.WIDE R14, R16, 0x2, R12 ;  /* 0x00000002100e7825 */ /* 0x000fe200078e020c */
[----:B------:R0:W4:Y:S03]  /*25d0*/  LDG.E.U16 R172, desc[UR6][R152.64] ;  /* 0x0000000698ac7981 */ /* 0x000126000c1e1500 */
[C---:B------:R-:W-:Y:S01]  /*25e0*/  IMAD R17, R2.reuse, 0x20, R17 ;  /* 0x0000002002117824 */ /* 0x040fe200078e0211 */
[----:B------:R0:W4:Y:S01]  /*25f0*/  LDG.E.U16 R149, desc[UR6][R14.64] ;  /* 0x000000060e957981 */ /* 0x000122000c1e1500 */
[C---:B------:R-:W-:Y:S01]  /*2600*/  IMAD R234, R2.reuse, 0x20, R234 ;  /* 0x0000002002ea7824 */ /* 0x040fe200078e02ea */
[----:B-1----:R-:W-:Y:S01]  /*2610*/  LEA R248, R2, R251, 0x5 ;  /* 0x000000fb02f87211 */ /* 0x002fe200078e28ff */
[----:B0-----:R-:W-:-:S04]  /*2620*/  IMAD.WIDE R150, R19, 0x2, R12 ;  /* 0x0000000213967825 */ /* 0x001fc800078e020c */
[--C-:B------:R-:W-:Y:S02]  /*2630*/  IMAD.WIDE R152, R242, 0x2, R12.reuse ;  /* 0x00000002f2987825 */ /* 0x100fe400078e020c */
[----:B------:R-:W4:Y:S02]  /*2640*/  LDG.E.U16 R151, desc[UR6][R150.64] ;  /* 0x0000000696977981 */ /* 0x000f24000c1e1500 */
[--C-:B------:R-:W-:Y:S02]  /*2650*/  IMAD.WIDE R14, R17, 0x2, R12.reuse ;  /* 0x00000002110e7825 */ /* 0x100fe400078e020c */
[----:B------:R-:W4:Y:S02]  /*2660*/  LDG.E.U16 R153, desc[UR6][R152.64] ;  /* 0x0000000698997981 */ /* 0x000f24000c1e1500 */
[----:B------:R-:W-:-:S05]  /*2670*/  IMAD.WIDE R250, R234, 0x2, R12 ;  /* 0x00000002eafa7825 */ /* 0x000fca00078e020c */
[----:B------:R0:W4:Y:S04]  /*2680*/  LDG.E.U16 R150, desc[UR6][R250.64] ;  /* 0x00000006fa967981 */ /* 0x000128000c1e1500 */
[----:B------:R1:W4:Y:S01]  /*2690*/  LDG.E.U16 R152, desc[UR6][R14.64] ;  /* 0x000000060e987981 */ /* 0x000322000c1e1500 */
[----:B0-----:R-:W-:Y:S02]  /*26a0*/  IMAD R250, R2, 0x20, R244 ;  /* 0x0000002002fa7824 */ /* 0x001fe400078e02f4 */
[----:B-1----:R-:W-:-:S05]  /*26b0*/  IMAD.WIDE R14, R248, 0x2, R12 ;  /* 0x00000002f80e7825 */ /* 0x002fca00078e020c */
[----:B------:R0:W4:Y:S01]  /*26c0*/  LDG.E.U16 R251, desc[UR6][R14.64] ;  /* 0x000000060efb7981 */ /* 0x000122000c1e1500 */
[----:B------:R-:W-:Y:S02]  /*26d0*/  IMAD R244, R2, 0x20, R242 ;  /* 0x0000002002f47824 */ /* 0x000fe400078e02f2 */
[----:B0-----:R-:W-:-:S05]  /*26e0*/  IMAD.WIDE R14, R250, 0x2, R12 ;  /* 0x00000002fa0e7825 */ /* 0x001fca00078e020c */
[----:B------:R0:W4:Y:S01]  /*26f0*/  LDG.E.U16 R242, desc[UR6][R14.64] ;  /* 0x000000060ef27981 */ /* 0x000122000c1e1500 */
[----:B------:R-:W-:Y:S02]  /*2700*/  IMAD R18, R2, 0x20, R18 ;  /* 0x0000002002127824 */ /* 0x000fe400078e0212 */
[----:B0-----:R-:W-:-:S05]  /*2710*/  IMAD.WIDE R14, R244, 0x2, R12 ;  /* 0x00000002f40e7825 */ /* 0x001fca00078e020c */
[----:B------:R0:W4:Y:S01]  /*2720*/  LDG.E.U16 R244, desc[UR6][R14.64] ;  /* 0x000000060ef47981 */ /* 0x000122000c1e1500 */
[C---:B------:R-:W-:Y:S02]  /*2730*/  IMAD R16, R2.reuse, 0x20, R16 ;  /* 0x0000002002107824 */ /* 0x040fe400078e0210 */
[----:B------:R-:W-:Y:S02]  /*2740*/  IMAD R252, R2, 0x20, R17 ;  /* 0x0000002002fc7824 */ /* 0x000fe400078e0211 */
[----:B0-----:R-:W-:Y:S01]  /*2750*/  IMAD.WIDE R14, R18, 0x2, R12 ;  /* 0x00000002120e7825 */ /* 0x001fe200078e020c */
[----:B------:R-:W-:-:S03]  /*2760*/  LEA R19, R2, R19, 0x5 ;  /* 0x0000001302137211 */ /* 0x000fc600078e28ff */
[----:B------:R-:W-:Y:S01]  /*2770*/  IMAD.WIDE R16, R16, 0x2, R12 ;  /* 0x0000000210107825 */ /* 0x000fe200078e020c */
[----:B------:R0:W4:Y:S03]  /*2780*/  LDG.E.U16 R246, desc[UR6][R14.64] ;  /* 0x000000060ef67981 */ /* 0x000126000c1e1500 */
[----:B------:R-:W-:Y:S02]  /*2790*/  IMAD R234, R2, 0x20, R234 ;  /* 0x0000002002ea7824 */ /* 0x000fe400078e02ea */
[----:B------:R1:W4:Y:S01]  /*27a0*/  LDG.E.U16 R17, desc[UR6][R16.64] ;  /* 0x0000000610117981 */ /* 0x000322000c1e1500 */
[----:B0-----:R-:W-:-:S05]  /*27b0*/  IMAD.WIDE R14, R252, 0x2, R12 ;  /* 0x00000002fc0e7825 */ /* 0x001fca00078e020c */
[----:B------:R0:W4:Y:S01]  /*27c0*/  LDG.E.U16 R252, desc[UR6][R14.64] ;  /* 0x000000060efc7981 */ /* 0x000122000c1e1500 */
[----:B-1----:R-:W-:Y:S01]  /*27d0*/  LEA R16, R2, R248, 0x5 ;  /* 0x000000f802107211 */ /* 0x002fe200078e28ff */
[----:B------:R-:W-:-:S04]  /*27e0*/  IMAD.WIDE R18, R19, 0x2, R12 ;  /* 0x0000000213127825 */ /* 0x000fc800078e020c */
[----:B------:R-:W-:Y:S02]  /*27f0*/  IMAD R250, R2, 0x20, R250 ;  /* 0x0000002002fa7824 */ /* 0x000fe400078e02fa */
[----:B------:R-:W4:Y:S01]  /*2800*/  LDG.E.U16 R19, desc[UR6][R18.64] ;  /* 0x0000000612137981 */ /* 0x000f22000c1e1500 */
[----:B0-----:R-:W-:-:S05]  /*2810*/  IMAD.WIDE R14, R234, 0x2, R12 ;  /* 0x00000002ea0e7825 */ /* 0x001fca00078e020c */
[----:B------:R0:W4:Y:S02]  /*2820*/  LDG.E.U16 R248, desc[UR6][R14.64] ;  /* 0x000000060ef87981 */ /* 0x000124000c1e1500 */
[----:B0-----:R-:W-:-:S04]  /*2830*/  IMAD.WIDE R14, R16, 0x2, R12 ;  /* 0x00000002100e7825 */ /* 0x001fc800078e020c */
[----:B------:R-:W-:Y:S01]  /*2840*/  IMAD.WIDE R12, R250, 0x2, R12 ;  /* 0x00000002fa0c7825 */ /* 0x000fe200078e020c */
[----:B------:R-:W4:Y:S05]  /*2850*/  LDG.E.U16 R18, desc[UR6][R14.64] ;  /* 0x000000060e127981 */ /* 0x000f2a000c1e1500 */
[----:B------:R0:W4:Y:S01]  /*2860*/  LDG.E.U16 R12, desc[UR6][R12.64] ;  /* 0x000000060c0c7981 */ /* 0x000122000c1e1500 */
[----:B------:R-:W1:Y:S02]  /*2870*/  S2R R250, SR_LANEID ;  /* 0x0000000000fa7919 */ /* 0x000e640000000000 */
[----:B-1----:R-:W-:Y:S02]  /*2880*/  SHF.R.U32.HI R16, RZ, 0x3, R250 ;  /* 0x00000003ff107819 */ /* 0x002fe400000116fa */
[----:B------:R-:W-:-:S03]  /*2890*/  LOP3.LUT R234, R250, 0x7, RZ, 0xc0, !PT ;  /* 0x00000007faea7812 */ /* 0x000fc600078ec0ff */
[C---:B0-----:R-:W-:Y:S01]  /*28a0*/  IMAD.SHL.U32 R13, R16.reuse, 0x8, RZ ;  /* 0x00000008100d7824 */ /* 0x041fe200078e00ff */
[----:B------:R-:W-:Y:S01]  /*28b0*/  SHF.R.U32.HI R250, RZ, 0x4, R250 ;  /* 0x00000004fffa7819 */ /* 0x000fe200000116fa */
[----:B------:R-:W-:-:S03]  /*28c0*/  IMAD.SHL.U32 R15, R16, 0x8, RZ ;  /* 0x00000008100f7824 */ /* 0x000fc600078e00ff */
[----:B------:R-:W-:Y:S02]  /*28d0*/  LOP3.LUT R16, R13, 0x8, R234, 0xe2, !PT ;  /* 0x000000080d107812 */ /* 0x000fe400078ee2ea */
[C---:B------:R-:W-:Y:S02]  /*28e0*/  LEA R14, R250.reuse, R234, 0x3 ;  /* 0x000000eafa0e7211 */ /* 0x040fe400078e18ff */
[----:B------:R-:W-:Y:S01]  /*28f0*/  LOP3.LUT R13, R15, 0x8, RZ, 0xe2, !PT ;  /* 0x000000080f0d7812 */ /* 0x000fe200078ee2ff */
[----:B------:R-:W-:-:S04]  /*2900*/  IMAD.SHL.U32 R234, R250, 0x8, RZ ;  /* 0x00000008faea7824 */ /* 0x000fc800078e00ff */
[----:B------:R-:W-:Y:S01]  /*2910*/  IMAD R234, R16, 0x10, R234 ;  /* 0x0000001010ea7824 */ /* 0x000fe200078e02ea */
[----:B--2---:R-:W-:Y:S04]  /*2920*/  STS.U16 [R146+0x4000], R249 ;  /* 0x004000f992007388 */ /* 0x004fe80000000400 */
[----:B------:R-:W-:Y:S04]  /*2930*/  STS.U16 [R144+0x4000], R236 ;  /* 0x004000ec90007388 */ /* 0x000fe80000000400 */
[----:B---3--:R-:W-:Y:S04]  /*2940*/  STS.U16 [R145+0x4000], R142 ;  /* 0x0040008e91007388 */ /* 0x008fe80000000400 */
[----:B------:R-:W-:Y:S04]  /*2950*/  STS.U16 [R143+0x4000], R240 ;  /* 0x004000f08f007388 */ /* 0x000fe80000000400 */
[----:B-----5:R-:W-:Y:S04]  /*2960*/  STS.U16 [R140+0x4000], R175 ;  /* 0x004000af8c007388 */ /* 0x020fe80000000400 */
[----:B------:R0:W-:Y:S04]  /*2970*/  STS.U16 [R141+0x4000], R238 ;  /* 0x004000ee8d007388 */ /* 0x0001e80000000400 */
[----:B----4-:R-:W-:Y:S04]  /*2980*/  STS.U16 [R148+0x4800], R173 ;  /* 0x004800ad94007388 */ /* 0x010fe80000000400 */
[----:B------:R-:W-:Y:S04]  /*2990*/  STS.U16 [R147+0x4800], R174 ;  /* 0x004800ae93007388 */ /* 0x000fe80000000400 */
        /* <DEDUP_REMOVED lines=15> */
[----:B------:R-:W-:Y:S01]  /*2a90*/  STS.U16 [R147+0x5800], R246 ;  /* 0x005800f693007388 */ /* 0x000fe20000000400 */
[----:B0-----:R-:W-:Y:S01]  /*2aa0*/  LEA R238, R156, UR4, 0xc ;  /* 0x000000049cee7c11 */ /* 0x001fe2000f8e60ff */
[----:B------:R-:W-:Y:S01]  /*2ab0*/  IMAD R236, R14, 0x10, R13 ;  /* 0x000000100eec7824 */ /* 0x000fe200078e020d */
[----:B------:R-:W-:Y:S01]  /*2ac0*/  LEA R249, R3, UR4, 0xc ;  /* 0x0000000403f97c11 */ /* 0x000fe2000f8e60ff */
[----:B------:R-:W-:Y:S04]  /*2ad0*/  STS.U16 [R146+0x5800], R19 ;  /* 0x0058001392007388 */ /* 0x000fe80000000400 */
[----:B------:R0:W-:Y:S04]  /*2ae0*/  STS.U16 [R144+0x5800], R17 ;  /* 0x0058001190007388 */ /* 0x0001e80000000400 */
[----:B------:R-:W-:Y:S04]  /*2af0*/  STS.U16 [R145+0x5800], R252 ;  /* 0x005800fc91007388 */ /* 0x000fe80000000400 */
[----:B------:R-:W-:Y:S04]  /*2b00*/  STS.U16 [R143+0x5800], R248 ;  /* 0x005800f88f007388 */ /* 0x000fe80000000400 */
[----:B------:R1:W-:Y:S04]  /*2b10*/  STS.U16 [R140+0x5800], R18 ;  /* 0x005800128c007388 */ /* 0x0003e80000000400 */
[----:B------:R2:W-:Y:S01]  /*2b20*/  STS.U16 [R141+0x5800], R12 ;  /* 0x0058000c8d007388 */ /* 0x0005e20000000400 */
[----:B0-----:R-:W-:Y:S01]  /*2b30*/  IADD3 R17, PT, PT, R238, 0x2800, RZ ;  /* 0x00002800ee117810 */ /* 0x001fe20007ffe0ff */
[----:B------:R-:W-:-:S02]  /*2b40*/  VIADD R15, R249, 0x800 ;  /* 0x00000800f90f7836 */ /* 0x000fc40000000000 */
[C---:B------:R-:W-:Y:S02]  /*2b50*/  VIADD R13, R249.reuse, 0x400 ;  /* 0x00000400f90d7836 */ /* 0x040fe40000000000 */
[----:B-1----:R-:W-:Y:S01]  /*2b60*/  IMAD.U32 R140, R236, 0x2, R17 ;  /* 0x00000002ec8c7824 */ /* 0x002fe200078e0011 */
[----:B------:R-:W-:Y:S01]  /*2b70*/  BAR.SYNC.DEFER_BLOCKING 0x0 ;  /* 0x0000000000007b1d */ /* 0x000fe20000010000 */
[C---:B------:R-:W-:Y:S02]  /*2b80*/  VIADD R145, R238.reuse, 0x2c00 ;  /* 0x00002c00ee917836 */ /* 0x040fe40000000000 */
[----:B------:R-:W-:Y:S01]  /*2b90*/  VIADD R17, R249, 0xc00 ;  /* 0x00000c00f9117836 */ /* 0x000fe20000000000 */
[C---:B------:R-:W-:Y:S01]  /*2ba0*/  IADD3 R149, PT, PT, R238.reuse, 0x2000, RZ ;  /* 0x00002000ee957810 */ /* 0x040fe20007ffe0ff */
[----:B------:R-:W-:Y:S01]  /*2bb0*/  VIADD R19, R238, 0x2400 ;  /* 0x00002400ee137836 */ /* 0x000fe20000000000 */
[C---:B------:R-:W-:Y:S01]  /*2bc0*/  LEA R152, R234.reuse, R15, 0x1 ;  /* 0x0000000fea987211 */ /* 0x040fe200078e08ff */
[----:B------:R-:W-:-:S02]  /*2bd0*/  IMAD.U32 R172, R234, 0x2, R249 ;  /* 0x00000002eaac7824 */ /* 0x000fc400078e00f9 */
[----:B--2---:R-:W-:Y:S02]  /*2be0*/  IMAD.U32 R12, R236, 0x2, R145 ;  /* 0x00000002ec0c7824 */ /* 0x004fe400078e0091 */
[C---:B------:R-:W-:Y:S02]  /*2bf0*/  IMAD.U32 R164, R234.reuse, 0x2, R13 ;  /* 0x00000002eaa47824 */ /* 0x040fe400078e000d */
[----:B------:R-:W-:Y:S01]  /*2c00*/  IMAD.U32 R17, R234, 0x2, R17 ;  /* 0x00000002ea117824 */ /* 0x000fe200078e0011 */
[C---:B------:R-:W-:Y:S01]  /*2c10*/  LEA R144, R236.reuse, R19, 0x1 ;  /* 0x00000013ec907211 */ /* 0x040fe200078e08ff */
[----:B------:R-:W-:Y:S01]  /*2c20*/  IMAD.U32 R149, R236, 0x2, R149 ;  /* 0x00000002ec957824 */ /* 0x000fe200078e0095 */
[----:B------:R-:W-:Y:S04]  /*2c30*/  LDSM.16.M88.4 R172, [R172] ;  /* 0x00000000acac783b */ /* 0x000fe80000000200 */
[----:B------:R-:W0:Y:S04]  /*2c40*/  LDSM.16.M88.4 R12, [R12] ;  /* 0x000000000c0c783b */ /* 0x000e280000000200 */
[----:B------:R-:W1:Y:S04]  /*2c50*/  LDSM.16.M88.4 R164, [R164] ;  /* 0x00000000a4a4783b */ /* 0x000e680000000200 */
[----:B------:R-:W2:Y:S04]  /*2c60*/  LDSM.16.M88.4 R152, [R152] ;  /* 0x000000009898783b */ /* 0x000ea80000000200 */
[----:B------:R-:W3:Y:S04]  /*2c70*/  LDSM.16.M88.4 R16, [R17] ;  /* 0x000000001110783b */ /* 0x000ee80000000200 */
[----:B------:R-:W4:Y:S04]  /*2c80*/  LDSM.16.M88.4 R140, [R140] ;  /* 0x000000008c8c783b */ /* 0x000f280000000200 */
[----:B------:R-:W5:Y:S04]  /*2c90*/  LDSM.16.M88.4 R148, [R149] ;  /* 0x000000009594783b */ /* 0x000f680000000200 */
[----:B------:R-:W5:Y:S01]  /*2ca0*/  LDSM.16.M88.4 R144, [R144] ;  /* 0x000000009090783b */ /* 0x000f620000000200 */
[-C--:B0-----:R-:W-:Y:S08]  /*2cb0*/  HMMA.16816.F32 R112, R172, R12.reuse, R112 ;  /* 0x0000000cac70723c */ /* 0x081ff00000001870 */
[-C--:B-1----:R-:W-:Y:S08]  /*2cc0*/  HMMA.16816.F32 R80, R164, R12.reuse, R80 ;  /* 0x0000000ca450723c */ /* 0x082ff00000001850 */
[-C--:B--2---:R-:W-:Y:S08]  /*2cd0*/  HMMA.16816.F32 R48, R152, R12.reuse, R48 ;  /* 0x0000000c9830723c */ /* 0x084ff00000001830 */
[----:B---3--:R-:W-:Y:S01]  /*2ce0*/  HMMA.16816.F32 R8, R16, R12, R8 ;  /* 0x0000000c1008723c */ /* 0x008fe20000001808 */
[----:B------:R-:W-:-:S07]  /*2cf0*/  VIADD R13, R249, 0x200 ;  /* 0x00000200f90d7836 */ /* 0x000fce0000000000 */
[-C--:B----4-:R-:W-:Y:S08]  /*2d00*/  HMMA.16816.F32 R120, R172, R140.reuse, R120 ;  /* 0x0000008cac78723c */ /* 0x090ff00000001878 */
[-C--:B------:R-:W-:Y:S08]  /*2d10*/  HMMA.16816.F32 R88, R164, R140.reuse, R88 ;  /* 0x0000008ca458723c */ /* 0x080ff00000001858 */
[-C--:B------:R-:W-:Y:S08]  /*2d20*/  HMMA.16816.F32 R56, R152, R140.reuse, R56 ;  /* 0x0000008c9838723c */ /* 0x080ff00000001838 */
[----:B------:R-:W-:Y:S01]  /*2d30*/  HMMA.16816.F32 R24, R16, R140, R24 ;  /* 0x0000008c1018723c */ /* 0x000fe20000001818 */
[----:B------:R-:W-:-:S07]  /*2d40*/  IADD3 R141, PT, PT, R238, 0x2200, RZ ;  /* 0x00002200ee8d7810 */ /* 0x000fce0007ffe0ff */
[C---:B-----5:R-:W-:Y:S08]  /*2d50*/  HMMA.16816.F32 R136, R172.reuse, R148, R136 ;  /* 0x00000094ac88723c */ /* 0x060ff00000001888 */
[C---:B------:R-:W-:Y:S08]  /*2d60*/  HMMA.16816.F32 R132, R172.reuse, R150, R132 ;  /* 0x00000096ac84723c */ /* 0x040ff00000001884 */
[C---:B------:R-:W-:Y:S08]  /*2d70*/  HMMA.16816.F32 R128, R172.reuse, R144, R128 ;  /* 0x00000090ac80723c */ /* 0x040ff00000001880 */
[C---:B------:R-:W-:Y:S08]  /*2d80*/  HMMA.16816.F32 R124, R172.reuse, R146, R124 ;  /* 0x00000092ac7c723c */ /* 0x040ff0000000187c */
[C---:B------:R-:W-:Y:S08]  /*2d90*/  HMMA.16816.F32 R116, R172.reuse, R142, R116 ;  /* 0x0000008eac74723c */ /* 0x040ff00000001874 */
[----:B------:R-:W-:Y:S01]  /*2da0*/  HMMA.16816.F32 R108, R172, R14, R108 ;  /* 0x0000000eac6c723c */ /* 0x000fe2000000186c */
[----:B------:R-:W-:-:S06]  /*2db0*/  LEA R172, R234, R13, 0x1 ;  /* 0x0000000deaac7211 */ /* 0x000fcc00078e08ff */
[----:B------:R-:W-:Y:S01]  /*2dc0*/  LDSM.16.M88.4 R172, [R172] ;  /* 0x00000000acac783b */ /* 0x000fe20000000200 */
[C---:B------:R-:W-:Y:S08]  /*2dd0*/  HMMA.16816.F32 R96, R164.reuse, R144, R96 ;  /* 0x00000090a460723c */ /* 0x040ff00000001860 */
[----:B------:R-:W-:Y:S08]  /*2de0*/  HMMA.16816.F32 R76, R164, R14, R76 ;  /* 0x0000000ea44c723c */ /* 0x000ff0000000184c */
[C---:B------:R-:W-:Y:S08]  /*2df0*/  HMMA.16816.F32 R64, R152.reuse, R144, R64 ;  /* 0x000000909840723c */ /* 0x040ff00000001840 */
[----:B------:R-:W-:Y:S08]  /*2e00*/  HMMA.16816.F32 R44, R152, R14, R44 ;  /* 0x0000000e982c723c */ /* 0x000ff0000000182c */
[----:B------:R-:W-:Y:S01]  /*2e10*/  HMMA.16816.F32 R32, R16, R144, R32 ;  /* 0x000000901020723c */ /* 0x000fe20000001820 */
[----:B------:R-:W-:-:S02]  /*2e20*/  IMAD.U32 R144, R236, 0x2, R141 ;  /* 0x00000002ec907824 */ /* 0x000fc400078e008d */
[----:B------:R-:W-:Y:S02]  /*2e30*/  VIADD R141, R249, 0x600 ;  /* 0x00000600f98d7836 */ /* 0x000fe40000000000 */
[----:B------:R-:W-:-:S03]  /*2e40*/  VIADD R145, R238, 0x2a00 ;  /* 0x00002a00ee917836 */ /* 0x000fc60000000000 */
[----:B------:R-:W-:Y:S01]  /*2e50*/  HMMA.16816.F32 R12, R16, R14, R20 ;  /* 0x0000000e100c723c */ /* 0x000fe20000001814 */
[C---:B------:R-:W-:Y:S01]  /*2e60*/  VIADD R21, R249.reuse, 0xa00 ;  /* 0x00000a00f9157836 */ /* 0x040fe20000000000 */
[----:B------:R-:W-:Y:S01]  /*2e70*/  IADD3 R249, PT, PT, R249, 0xe00, RZ ;  /* 0x00000e00f9f97810 */ /* 0x000fe20007ffe0ff */
[----:B------:R-:W-:-:S05]  /*2e80*/  IMAD.U32 R140, R236, 0x2, R145 ;  /* 0x00000002ec8c7824 */ /* 0x000fca00078e0091 */
[----:B------:R-:W-:Y:S01]  /*2e90*/  HMMA.16816.F32 R92, R164, R146, R92 ;  /* 0x00000092a45c723c */ /* 0x000fe2000000185c */
[----:B------:R-:W-:-:S07]  /*2ea0*/  IMAD.U32 R20, R234, 0x2, R249 ;  /* 0x00000002ea147824 */ /* 0x000fce00078e00f9 */
[----:B------:R-:W-:Y:S08]  /*2eb0*/  HMMA.16816.F32 R84, R164, R142, R84 ;  /* 0x0000008ea454723c */ /* 0x000ff00000001854 */
[C---:B------:R-:W-:Y:S08]  /*2ec0*/  HMMA.16816.F32 R60, R152.reuse, R146, R60 ;  /* 0x00000092983c723c */ /* 0x040ff0000000183c */
[----:B------:R-:W-:Y:S08]  /*2ed0*/  HMMA.16816.F32 R52, R152, R142, R52 ;  /* 0x0000008e9834723c */ /* 0x000ff00000001834 */
[----:B------:R-:W-:Y:S01]  /*2ee0*/  HMMA.16816.F32 R28, R16, R146, R28 ;  /* 0x00000092101c723c */ /* 0x000fe2000000181c */
[----:B------:R-:W-:-:S07]  /*2ef0*/  VIADD R147, R238, 0x2e00 ;  /* 0x00002e00ee937836 */ /* 0x000fce0000000000 */
[----:B------:R-:W-:Y:S01]  /*2f00*/  HMMA.16816.F32 R4, R16, R142, R4 ;  /* 0x0000008e1004723c */ /* 0x000fe20000001804 */
[----:B------:R-:W-:-:S07]  /*2f10*/  VIADD R143, R238, 0x2600 ;  /* 0x00002600ee8f7836 */ /* 0x000fce0000000000 */
[-C--:B------:R-:W-:Y:S08]  /*2f20*/  HMMA.16816.F32 R104, R164, R148.reuse, R104 ;  /* 0x00000094a468723c */ /* 0x080ff00000001868 */
[-C--:B------:R-:W-:Y:S08]  /*2f30*/  HMMA.16816.F32 R72, R152, R148.reuse, R72 ;  /* 0x000000949848723c */ /* 0x080ff00000001848 */
[----:B------:R-:W-:Y:S01]  /*2f40*/  HMMA.16816.F32 R40, R16, R148, R40 ;  /* 0x000000941028723c */ /* 0x000fe20000001828 */
[C---:B------:R-:W-:Y:S01]  /*2f50*/  IMAD.U32 R148, R236.reuse, 0x2, R143 ;  /* 0x00000002ec947824 */ /* 0x040fe200078e008f */
[----:B------:R-:W-:-:S02]  /*2f60*/  LEA R236, R236, R147, 0x1 ;  /* 0x00000093ecec7211 */ /* 0x000fc400078e08ff */
[----:B------:R-:W0:Y:S04]  /*2f70*/  LDSM.16.M88.4 R144, [R144] ;  /* 0x000000009090783b */ /* 0x000e280000000200 */
[-C--:B------:R-:W-:Y:S01]  /*2f80*/  HMMA.16816.F32 R100, R164, R150.reuse, R100 ;  /* 0x00000096a464723c */ /* 0x080fe20000001864 */
[C---:B------:R-:W-:Y:S02]  /*2f90*/  IMAD.U32 R164, R234.reuse, 0x2, R141 ;  /* 0x00000002eaa47824 */ /* 0x040fe400078e008d */
[----:B------:R-:W-:Y:S04]  /*2fa0*/  LDSM.16.M88.4 R140, [R140] ;  /* 0x000000008c8c783b */ /* 0x000fe80000000200 */
[----:B------:R-:W-:Y:S01]  /*2fb0*/  LDSM.16.M88.4 R164, [R164] ;  /* 0x00000000a4a4783b */ /* 0x000fe20000000200 */
[----:B------:R-:W-:Y:S01]  /*2fc0*/  HMMA.16816.F32 R68, R152, R150, R68 ;  /* 0x000000969844723c */ /* 0x000fe20000001844 */
[----:B------:R-:W-:-:S02]  /*2fd0*/  IMAD.U32 R152, R234, 0x2, R21 ;  /* 0x00000002ea987824 */ /* 0x000fc400078e0015 */
[----:B------:R-:W1:Y:S04]  /*2fe0*/  LDSM.16.M88.4 R20, [R20] ;  /* 0x000000001414783b */ /* 0x000e680000000200 */
[----:B------:R-:W-:Y:S01]  /*2ff0*/  LDSM.16.M88.4 R152, [R152] ;  /* 0x000000009898783b */ /* 0x000fe20000000200 */
[----:B------:R-:W-:Y:S03]  /*3000*/  HMMA.16816.F32 R36, R16, R150, R36 ;  /* 0x000000961024723c */ /* 0x000fe60000001824 */
[----:B------:R-:W2:Y:S04]  /*3010*/  LDSM.16.M88.4 R148, [R148] ;  /* 0x000000009494783b */ /* 0x000ea80000000200 */
[----:B------:R-:W3:Y:S01]  /*3020*/  LDSM.16.M88.4 R16, [R236] ;  /* 0x00000000ec10783b */ /* 0x000ee20000000200 */
[----:B------:R-:W-:-:S05]  /*3030*/  VIADD R158, R158, 0x1 ;  /* 0x000000019e9e7836 */ /* 0x000fca0000000000 */
[----:B------:R-:W-:Y:S01]  /*3040*/  ISETP.NE.AND P0, PT, R158, R159, PT ;  /* 0x0000009f9e00720c */ /* 0x000fe20003f05270 */
[C---:B0-----:R-:W-:Y:S08]  /*3050*/  HMMA.16816.F32 R136, R172.reuse, R144, R136 ;  /* 0x00000090ac88723c */ /* 0x041ff00000001888 */
[----:B------:R-:W-:Y:S08]  /*3060*/  HMMA.16816.F32 R132, R172, R146, R132 ;  /* 0x00000092ac84723c */ /* 0x000ff00000001884 */
[C---:B-1----:R-:W-:Y:S08]  /*3070*/  HMMA.16816.F32 R40, R20.reuse, R144, R40 ;  /* 0x000000901428723c */ /* 0x042ff00000001828 */
[C---:B------:R-:W-:Y:S08]  /*3080*/  HMMA.16816.F32 R36, R20.reuse, R146, R36 ;  /* 0x000000921424723c */ /* 0x040ff00000001824 */
[C---:B--2---:R-:W-:Y:S08]  /*3090*/  HMMA.16816.F32 R32, R20.reuse, R148, R32 ;  /* 0x000000941420723c */ /* 0x044ff00000001820 */
[C---:B------:R-:W-:Y:S08]  /*30a0*/  HMMA.16816.F32 R28, R20.reuse, R150, R28 ;  /* 0x00000096141c723c */ /* 0x040ff0000000181c */
[C---:B------:R-:W-:Y:S08]  /*30b0*/  HMMA.16816.F32 R24, R20.reuse, R140, R24 ;  /* 0x0000008c1418723c */ /* 0x040ff00000001818 */
[C---:B------:R-:W-:Y:S08]  /*30c0*/  HMMA.16816.F32 R4, R20.reuse, R142, R4 ;  /* 0x0000008e1404723c */ /* 0x040ff00000001804 */
[----:B---3--:R-:W-:Y:S08]  /*30d0*/  HMMA.16816.F32 R8, R20, R16, R8 ;  /* 0x000000101408723c */ /* 0x008ff00000001808 */
[C---:B------:R-:W-:Y:S08]  /*30e0*/  HMMA.16816.F32 R128, R172.reuse, R148, R128 ;  /* 0x00000094ac80723c */ /* 0x040ff00000001880 */
[C---:B------:R-:W-:Y:S08]  /*30f0*/  HMMA.16816.F32 R124, R172.reuse, R150, R124 ;  /* 0x00000096ac7c723c */ /* 0x040ff0000000187c */
[C---:B------:R-:W-:Y:S08]  /*3100*/  HMMA.16816.F32 R120, R172.reuse, R140, R120 ;  /* 0x0000008cac78723c */ /* 0x040ff00000001878 */
[C---:B------:R-:W-:Y:S08]  /*3110*/  HMMA.16816.F32 R116, R172.reuse, R142, R116 ;  /* 0x0000008eac74723c */ /* 0x040ff00000001874 */
[C---:B------:R-:W-:Y:S08]  /*3120*/  HMMA.16816.F32 R112, R172.reuse, R16, R112 ;  /* 0x00000010ac70723c */ /* 0x040ff00000001870 */
[----:B------:R-:W-:Y:S08]  /*3130*/  HMMA.16816.F32 R108, R172, R18, R108 ;  /* 0x00000012ac6c723c */ /* 0x000ff0000000186c */
[C---:B------:R-:W-:Y:S08]  /*3140*/  HMMA.16816.F32 R104, R164.reuse, R144, R104 ;  /* 0x00000090a468723c */ /* 0x040ff00000001868 */
[C---:B------:R-:W-:Y:S08]  /*3150*/  HMMA.16816.F32 R100, R164.reuse, R146, R100 ;  /* 0x00000092a464723c */ /* 0x040ff00000001864 */
        /* <DEDUP_REMOVED lines=13> */
[-C--:B------:R-:W-:Y:S08]  /*3230*/  HMMA.16816.F32 R44, R152, R18.reuse, R44 ;  /* 0x00000012982c723c */ /* 0x080ff0000000182c */
[----:B------:R-:W-:Y:S01]  /*3240*/  HMMA.16816.F32 R20, R20, R18, R12 ;  /* 0x000000121414723c */ /* 0x000fe2000000180c */
[----:B------:R-:W-:-:S04]  /*3250*/  NOP ;  /* 0x0000000000007918 */ /* 0x000fc80000000000 */
[----:B------:R-:W-:-:S15]  /*3260*/  @P0 BRA `(.L_x_1) ;  /* 0xffffffdc00c80947 */ /* 0x000fde000383ffff */
.L_x_0:
[----:B------:R-:W0:Y:S01]  /*3270*/  S2R R19, SR_TID.Z ;  /* 0x0000000000137919 */ /* 0x000e220000002300 */
[----:B------:R-:W1:Y:S01]  /*3280*/  S2UR UR5, SR_CgaCtaId ;  /* 0x00000000000579c3 */ /* 0x000e620000008800 */
[----:B------:R-:W-:Y:S01]  /*3290*/  UMOV UR4, 0x400 ;  /* 0x0000040000047882 */ /* 0x000fe20000000000 */
[----:B------:R-:W2:Y:S01]  /*32a0*/  S2R R12, SR_LANEID ;  /* 0x00000000000c7919 */ /* 0x000ea20000000000 */
[----:B-1----:R-:W-:-:S05]  /*32b0*/  ULEA UR4, UR5, UR4, 0x18 ;  /* 0x0000000405047291 */ /* 0x002fca000f8ec0ff */
[----:B------:R-:W1:Y:S01]  /*32c0*/  S2UR UR5, SR_CTAID.Y ;  /* 0x00000000000579c3 */ /* 0x000e620000002600 */
[----:B0-----:R-:W-:Y:S02]  /*32d0*/  LEA R2, R19, R0, 0x3 ;  /* 0x0000000013027211 */ /* 0x001fe400078e18ff */
[----:B--2---:R-:W-:-:S03]  /*32e0*/  SHF.R.U32.HI R3, RZ, 0x2, R12 ;  /* 0x00000002ff037819 */ /* 0x004fc6000001160c */
[----:B------:R-:W-:Y:S01]  /*32f0*/  IMAD.SHL.U32 R2, R2, 0x400, RZ ;  /* 0x0000040002027824 */ /* 0x000fe200078e00ff */
[----:B------:R-:W-:-:S04]  /*3300*/  LOP3.LUT R12, R12, 0x3, RZ, 0xc0, !PT ;  /* 0x000000030c0c7812 */ /* 0x000fc800078ec0ff */
[----:B------:R-:W-:Y:S01]  /*3310*/  LEA R2, R2, UR4, 0x2 ;  /* 0x0000000402027c11 */ /* 0x000fe2000f8e10ff */
[----:B------:R-:W-:-:S03]  /*3320*/  IMAD R3, R3, 0x8, R12 ;  /* 0x0000000803037824 */ /* 0x000fc600078e020c */
[C---:B------:R-:W-:Y:S01]  /*3330*/  IADD3 R12, PT, PT, R2.reuse, 0x400, RZ ;  /* 0x00000400020c7810 */ /* 0x040fe20007ffe0ff */
[C---:B------:R-:W-:Y:S01]  /*3340*/  IMAD.U32 R13, R3.reuse, 0x8, R2 ;  /* 0x00000008030d7824 */ /* 0x040fe200078e0002 */
[C---:B------:R-:W-:Y:S01]  /*3350*/  IADD3 R140, PT, PT, R2.reuse, 0x2400, RZ ;  /* 0x00002400028c7810 */ /* 0x040fe20007ffe0ff */
[C---:B------:R-:W-:Y:S01]  /*3360*/  VIADD R14, R2.reuse, 0x800 ;  /* 0x00000800020e7836 */ /* 0x040fe20000000000 */
[C---:B------:R-:W-:Y:S01]  /*3370*/  IADD3 R148, PT, PT, R2.reuse, 0x6400, RZ ;  /* 0x0000640002947810 */ /* 0x040fe20007ffe0ff */
[C---:B------:R-:W-:Y:S01]  /*3380*/  VIADD R16, R2.reuse, 0xc00 ;  /* 0x00000c0002107836 */ /* 0x040fe20000000000 */
[----:B------:R0:W-:Y:S01]  /*3390*/  STS.64 [R13], R136 ;  /* 0x000000880d007388 */ /* 0x0001e20000000a00 */
[C---:B------:R-:W-:Y:S01]  /*33a0*/  VIADD R18, R2.reuse, 0x2000 ;  /* 0x0000200002127836 */ /* 0x040fe20000000000 */
[----:B------:R-:W-:Y:S01]  /*33b0*/  LEA R14, R3, R14, 0x3 ;  /* 0x0000000e030e7211 */ /* 0x000fe200078e18ff */
[C---:B------:R-:W-:Y:S01]  /*33c0*/  VIADD R142, R2.reuse, 0x2800 ;  /* 0x00002800028e7836 */ /* 0x040fe20000000000 */
[----:B------:R2:W-:Y:S01]  /*33d0*/  STS.64 [R13+0x200], R138 ;  /* 0x0002008a0d007388 */ /* 0x0005e20000000a00 */
[----:B------:R-:W-:-:S02]  /*33e0*/  VIADD R144, R2, 0x2c00 ;  /* 0x00002c0002907836 */ /* 0x000fc40000000000 */
[C---:B------:R-:W-:Y:S01]  /*33f0*/  IMAD.U32 R16, R3.reuse, 0x8, R16 ;  /* 0x0000000803107824 */ /* 0x040fe200078e0010 */
[----:B------:R3:W-:Y:S01]  /*3400*/  STS.64 [R13+0x20], R132 ;  /* 0x000020840d007388 */ /* 0x0007e20000000a00 */
[C---:B------:R-:W-:Y:S01]  /*3410*/  IMAD.U32 R140, R3.reuse, 0x8, R140 ;  /* 0x00000008038c7824 */ /* 0x040fe200078e008c */
[C---:B------:R-:W-:Y:S01]  /*3420*/  LEA R142, R3.reuse, R142, 0x3 ;  /* 0x0000008e038e7211 */ /* 0x040fe200078e18ff */
[C---:B------:R-:W-:Y:S01]  /*3430*/  IMAD.U32 R144, R3.reuse, 0x8, R144 ;  /* 0x0000000803907824 */ /* 0x040fe200078e0090 */
[----:B------:R4:W-:Y:S01]  /*3440*/  STS.64 [R13+0x220], R134 ;  /* 0x000220860d007388 */ /* 0x0009e20000000a00 */
[C---:B0-----:R-:W-:Y:S02]  /*3450*/  VIADD R136, R2.reuse, 0x4000 ;  /* 0x0000400002887836 */ /* 0x041fe40000000000 */
[C---:B------:R-:W-:Y:S01]  /*3460*/  VIADD R146, R2.reuse, 0x6000 ;  /* 0x0000600002927836 */ /* 0x040fe20000000000 */
[----:B--2---:R-:W-:Y:S01]  /*3470*/  IADD3 R138, PT, PT, R2, 0x4400, RZ ;  /* 0x00004400028a7810 */ /* 0x004fe20007ffe0ff */
[----:B------:R-:W-:-:S02]  /*3480*/  IMAD.U32 R136, R3, 0x8, R136 ;  /* 0x0000000803887824 */ /* 0x000fc400078e0088 */
[C---:B------:R-:W-:Y:S02]  /*3490*/  VIADD R150, R2.reuse, 0x6800 ;  /* 0x0000680002967836 */ /* 0x040fe40000000000 */
[C---:B---3--:R-:W-:Y:S02]  /*34a0*/  VIADD R132, R2.reuse, 0x4800 ;  /* 0x0000480002847836 */ /* 0x048fe40000000000 */
[C---:B------:R-:W-:Y:S01]  /*34b0*/  IMAD.U32 R138, R3.reuse, 0x8, R138 ;  /* 0x00000008038a7824 */ /* 0x040fe200078e008a */
[C---:B------:R-:W-:Y:S01]  /*34c0*/  LEA R150, R3.reuse, R150, 0x3 ;  /* 0x0000009603967211 */ /* 0x040fe200078e18ff */
[C---:B----4-:R-:W-:Y:S01]  /*34d0*/  IMAD.U32 R13, R3.reuse, 0x8, R12 ;  /* 0x00000008030d7824 */ /* 0x050fe200078e000c */
[C---:B------:R-:W-:Y:S01]  /*34e0*/  LEA R132, R3.reuse, R132, 0x3 ;  /* 0x0000008403847211 */ /* 0x040fe200078e18ff */
[----:B------:R-:W-:Y:S02]  /*34f0*/  IMAD.U32 R12, R3, 0x8, R18 ;  /* 0x00000008030c7824 */ /* 0x000fe400078e0012 */
[C---:B------:R-:W-:Y:S01]  /*3500*/  VIADD R134, R2.reuse, 0x4c00 ;  /* 0x00004c0002867836 */ /* 0x040fe20000000000 */
[----:B------:R0:W-:Y:S01]  /*3510*/  STS.64 [R13+0x20], R124 ;  /* 0x0000207c0d007388 */ /* 0x0001e20000000a00 */
[----:B------:R-:W-:-:S02]  /*3520*/  VIADD R2, R2, 0x6c00 ;  /* 0x00006c0002027836 */ /* 0x000fc40000000000 */
[C---:B------:R-:W-:Y:S01]  /*3530*/  IMAD.U32 R134, R3.reuse, 0x8, R134 ;  /* 0x0000000803867824 */ /* 0x040fe200078e0086 */
[----:B------:R-:W-:Y:S01]  /*3540*/  STS.64 [R13], R128 ;  /* 0x000000800d007388 */ /* 0x000fe20000000a00 */
[C---:B------:R-:W-:Y:S02]  /*3550*/  IMAD.U32 R146, R3.reuse, 0x8, R146 ;  /* 0x0000000803927824 */ /* 0x040fe400078e0092 */
[C---:B------:R-:W-:Y:S01]  /*3560*/  IMAD.U32 R148, R3.reuse, 0x8, R148 ;  /* 0x0000000803947824 */ /* 0x040fe200078e0094 */
[----:B------:R-:W-:Y:S01]  /*3570*/  STS.64 [R13+0x200], R130 ;  /* 0x000200820d007388 */ /* 0x000fe20000000a00 */
[----:B------:R-:W-:Y:S02]  /*3580*/  IMAD.U32 R18, R3, 0x8, R2 ;  /* 0x0000000803127824 */ /* 0x000fe400078e0002 */
[----:B------:R-:W1:Y:S01]  /*3590*/  LDC R3, c[0x0][0x39c] ;  /* 0x0000e700ff037b82 */ /* 0x000e620000000800 */
[----:B0-----:R-:W0:Y:S01]  /*35a0*/  S2R R125, SR_TID.X ;  /* 0x00000000007d7919 */ /* 0x001e220000002100 */
[----:B------:R-:W-:Y:S04]  /*35b0*/  STS.64 [R13+0x220], R126 ;  /* 0x0002207e0d007388 */ /* 0x000fe80000000a00 */
[----:B------:R-:W-:Y:S04]  /*35c0*/  STS.64 [R14], R120 ;  /* 0x000000780e007388 */ /* 0x000fe80000000a00 */
[----:B------:R-:W-:Y:S04]  /*35d0*/  STS.64 [R14+0x200], R122 ;  /* 0x0002007a0e007388 */ /* 0x000fe80000000a00 */
[----:B------:R-:W-:Y:S04]  /*35e0*/  STS.64 [R14+0x20], R116 ;  /* 0x000020740e007388 */ /* 0x000fe80000000a00 */
[----:B------:R-:W-:Y:S01]  /*35f0*/  STS.64 [R14+0x220], R118 ;  /* 0x000220760e007388 */ /* 0x000fe20000000a00 */
[----:B-1----:R-:W-:-:S03]  /*3600*/  IMAD R3, R3, UR5, RZ ;  /* 0x0000000503037c24 */ /* 0x002fc6000f8e02ff */
[----:B------:R-:W-:Y:S04]  /*3610*/  STS.64 [R16], R112 ;  /* 0x0000007010007388 */ /* 0x000fe80000000a00 */
[----:B------:R-:W-:Y:S04]  /*3620*/  STS.64 [R16+0x200], R114 ;  /* 0x0002007210007388 */ /* 0x000fe80000000a00 */
[----:B------:R-:W-:Y:S01]  /*3630*/  STS.64 [R16+0x20], R108 ;  /* 0x0000206c10007388 */ /* 0x000fe20000000a00 */
[--C-:B0-----:R-:W-:Y:S02]  /*3640*/  IMAD R2, R0, 0x20, R125.reuse ;  /* 0x0000002000027824 */ /* 0x101fe400078e027d */
[----:B------:R-:W-:Y:S01]  /*3650*/  IMAD R3, R3, 0x80, R125 ;  /* 0x0000008003037824 */ /* 0x000fe200078e027d */
[----:B------:R-:W-:Y:S01]  /*3660*/  STS.64 [R16+0x220], R110 ;  /* 0x0002206e10007388 */ /* 0x000fe20000000a00 */
[----:B------:R-:W-:-:S03]  /*3670*/  IMAD R2, R19, 0x40, R2 ;  /* 0x0000004013027824 */ /* 0x000fc600078e0202 */
[----:B------:R-:W-:Y:S02]  /*3680*/  STS.64 [R12], R104 ;  /* 0x000000680c007388 */ /* 0x000fe40000000a00 */
[----:B------:R-:W-:Y:S02]  /*3690*/  SHF.L.U32 R2, R2, 0x4, RZ ;  /* 0x0000000402027819 */ /* 0x000fe400000006ff */
[----:B------:R-:W-:Y:S02]  /*36a0*/  STS.64 [R12+0x200], R106 ;  /* 0x0002006a0c007388 */ /* 0x000fe40000000a00 */
[----:B------:R-:W-:Y:S02]  /*36b0*/  LOP3.LUT R2, R2, 0x1fff00, RZ, 0xc0, !PT ;  /* 0x001fff0002027812 */ /* 0x000fe400078ec0ff */
[----:B------:R-:W-:Y:S02]  /*36c0*/  STS.64 [R12+0x20], R100 ;  /* 0x000020640c007388 */ /* 0x000fe40000000a00 */
[----:B------:R-:W-:-:S02]  /*36d0*/  LOP3.LUT R2, R2, 0xf, R125, 0xf8, !PT ;  /* 0x0000000f02027812 */ /* 0x000fc400078ef87d */
[----:B------:R0:W-:Y:S02]  /*36e0*/  STS.64 [R12+0x220], R102 ;  /* 0x000220660c007388 */ /* 0x0001e40000000a00 */
[----:B------:R-:W-:Y:S02]  /*36f0*/  LEA R2, R2, UR4, 0x2 ;  /* 0x0000000402027c11 */ /* 0x000fe4000f8e10ff */
[----:B------:R-:W-:Y:S04]  /*3700*/  STS.64 [R140], R96 ;  /* 0x000000608c007388 */ /* 0x000fe80000000a00 */
[----:B------:R-:W-:Y:S04]  /*3710*/  STS.64 [R140+0x200], R98 ;  /* 0x000200628c007388 */ /* 0x000fe80000000a00 */
[----:B------:R-:W-:Y:S01]  /*3720*/  STS.64 [R140+0x20], R92 ;  /* 0x0000205c8c007388 */ /* 0x000fe20000000a00 */
[----:B0-----:R-:W0:Y:S03]  /*3730*/  LDC.64 R12, c[0x0][0x390] ;  /* 0x0000e400ff0c7b82 */ /* 0x001e260000000a00 */
[----:B------:R-:W-:Y:S04]  /*3740*/  STS.64 [R140+0x220], R94 ;  /* 0x0002205e8c007388 */ /* 0x000fe80000000a00 */
[----:B------:R-:W-:Y:S04]  /*3750*/  STS.64 [R142], R88 ;  /* 0x000000588e007388 */ /* 0x000fe80000000a00 */
[----:B------:R-:W-:Y:S04]  /*3760*/  STS.64 [R142+0x200], R90 ;  /* 0x0002005a8e007388 */ /* 0x000fe80000000a00 */
[----:B------:R-:W-:Y:S04]  /*3770*/  STS.64 [R142+0x20], R84 ;  /* 0x000020548e007388 */ /* 0x000fe80000000a00 */
        /* <DEDUP_REMOVED lines=23> */
[----:B------:R1:W-:Y:S04]  /*38f0*/  STS.64 [R146+0x20], R36 ;  /* 0x0000202492007388 */ /* 0x0003e80000000a00 */
[----:B------:R-:W-:Y:S04]  /*3900*/  STS.64 [R146+0x220], R38 ;  /* 0x0002202692007388 */ /* 0x000fe80000000a00 */
[----:B------:R2:W-:Y:S04]  /*3910*/  STS.64 [R148], R32 ;  /* 0x0000002094007388 */ /* 0x0005e80000000a00 */
[----:B------:R-:W-:Y:S01]  /*3920*/  STS.64 [R148+0x200], R34 ;  /* 0x0002002294007388 */ /* 0x000fe20000000a00 */
[----:B-1----:R-:W1:Y:S03]  /*3930*/  LDC R37, c[0x0][0x39c] ;  /* 0x0000e700ff257b82 */ /* 0x002e660000000800 */
[----:B------:R3:W-:Y:S04]  /*3940*/  STS.64 [R148+0x20], R28 ;  /* 0x0000201c94007388 */ /* 0x0007e80000000a00 */
[----:B------:R-:W-:Y:S01]  /*3950*/  STS.64 [R148+0x220], R30 ;  /* 0x0002201e94007388 */ /* 0x000fe20000000a00 */
[----:B--2---:R-:W2:Y:S03]  /*3960*/  LDC R33, c[0x0][0x39c] ;  /* 0x0000e700ff217b82 */ /* 0x004ea60000000800 */
[----:B------:R4:W-:Y:S04]  /*3970*/  STS.64 [R150], R24 ;  /* 0x0000001896007388 */ /* 0x0009e80000000a00 */
[----:B------:R5:W-:Y:S01]  /*3980*/  STS.64 [R150+0x200], R26 ;  /* 0x0002001a96007388 */ /* 0x000be20000000a00 */
[----:B---3--:R-:W3:Y:S03]  /*3990*/  LDC R29, c[0x0][0x39c] ;  /* 0x0000e700ff1d7b82 */ /* 0x008ee60000000800 */
[----:B------:R-:W-:Y:S04]  /*39a0*/  STS.64 [R150+0x20], R4 ;  /* 0x0000200496007388 */ /* 0x000fe80000000a00 */
[----:B------:R0:W-:Y:S01]  /*39b0*/  STS.64 [R150+0x220], R6 ;  /* 0x0002200696007388 */ /* 0x0001e20000000a00 */
[----:B----4-:R-:W4:Y:S03]  /*39c0*/  LDC R25, c[0x0][0x39c] ;  /* 0x0000e700ff197b82 */ /* 0x010f260000000800 */
[----:B------:R1:W-:Y:S04]  /*39d0*/  STS.64 [R18], R8 ;  /* 0x0000000812007388 */ /* 0x0003e80000000a00 */
[----:B------:R1:W-:Y:S01]  /*39e0*/  STS.64 [R18+0x200], R10 ;  /* 0x0002000a12007388 */ /* 0x0003e20000000a00 */
[----:B-----5:R-:W5:Y:S03]  /*39f0*/  LDC R27, c[0x0][0x39c] ;  /* 0x0000e700ff1b7b82 */ /* 0x020f660000000800 */
[----:B------:R-:W-:Y:S04]  /*3a00*/  STS.64 [R18+0x20], R20 ;  /* 0x0000201412007388 */ /* 0x000fe80000000a00 */
[----:B------:R-:W-:Y:S01]  /*3a10*/  STS.64 [R18+0x220], R22 ;  /* 0x0002201612007388 */ /* 0x000fe20000000a00 */
[----:B0-----:R-:W0:Y:S08]  /*3a20*/  LDC R7, c[0x0][0x39c] ;  /* 0x0000e700ff077b82 */ /* 0x001e300000000800 */
[----:B------:R-:W-:Y:S08]  /*3a30*/  BAR.SYNC.DEFER_BLOCKING 0x0 ;  /* 0x0000000000007b1d */ /* 0x000ff00000010000 */
[----:B-1----:R-:W1:Y:S01]  /*3a40*/  LDC R9, c[0x0][0x39c] ;  /* 0x0000e700ff097b82 */ /* 0x002e620000000800 */
[----:B------:R-:W2:Y:S07]  /*3a50*/  S2R R40, SR_CTAID.X ;  /* 0x0000000000287919 */ /* 0x000eae0000002500 */
[----:B------:R-:W3:Y:S08]  /*3a60*/  LDC R11, c[0x0][0x39c] ;  /* 0x0000e700ff0b7b82 */ /* 0x000ef00000000800 */
[----:B------:R-:W4:Y:S01]  /*3a70*/  LDC R26, c[0x0][0x39c] ;  /* 0x0000e700ff1a7b82 */ /* 0x000f220000000800 */
[----:B------:R-:W5:Y:S04]  /*3a80*/  LDS R14, [R2] ;  /* 0x00000000020e7984 */ /* 0x000f680000000800 */
[----:B------:R-:W3:Y:S03]  /*3a90*/  LDS R16, [R2+0x80] ;  /* 0x0000800002107984 */ /* 0x000ee60000000800 */
[----:B------:R-:W3:Y:S01]  /*3aa0*/  LDC R31, c[0x0][0x39c] ;  /* 0x0000e700ff1f7b82 */ /* 0x000ee20000000800 */
[----:B------:R-:W3:Y:S04]  /*3ab0*/  LDS R15, [R2+0x40] ;  /* 0x00004000020f7984 */ /* 0x000ee80000000800 */
[----:B------:R-:W3:Y:S03]  /*3ac0*/  LDS R17, [R2+0xc0] ;  /* 0x0000c00002117984 */ /* 0x000ee60000000800 */
[----:B------:R-:W3:Y:S01]  /*3ad0*/  LDC R35, c[0x0][0x39c] ;  /* 0x0000e700ff237b82 */ /* 0x000ee20000000800 */
[----:B--2---:R-:W-:Y:S01]  /*3ae0*/  IMAD R3, R40, 0x80, R3 ;  /* 0x0000008028037824 */ /* 0x004fe200078e0203 */
[----:B------:R-:W2:Y:S03]  /*3af0*/  LDS R18, [R2+0x100] ;  /* 0x0001000002127984 */ /* 0x000ea60000000800 */
[----:B------:R-:W-:Y:S01]  /*3b00*/  IMAD R3, R19, 0x40, R3 ;  /* 0x0000004013037824 */ /* 0x000fe200078e0203 */
[----:B------:R-:W2:Y:S02]  /*3b10*/  LDS R20, [R2+0x1c0] ;  /* 0x0001c00002147984 */ /* 0x000ea40000000800 */
[----:B------:R-:W2:Y:S02]  /*3b20*/  LDC R32, c[0x0][0x39c] ;  /* 0x0000e700ff207b82 */ /* 0x000ea40000000800 */
[----:B------:R-:W-:Y:S01]  /*3b30*/  LEA R3, R0, R3, 0x5 ;  /* 0x0000000300037211 */ /* 0x000fe200078e28ff */
[----:B------:R-:W2:Y:S04]  /*3b40*/  LDS R19, [R2+0x140] ;  /* 0x0001400002137984 */ /* 0x000ea80000000800 */
[----:B------:R-:W2:Y:S01]  /*3b50*/  LDS R0, [R2+0x180] ;  /* 0x0001800002007984 */ /* 0x000ea20000000800 */
[----:B------:R-:W-:Y:S01]  /*3b60*/  IMAD.WIDE R4, R3, 0x2, R12 ;  /* 0x0000000203047825 */ /* 0x000fe200078e020c */
[----:B------:R-:W2:Y:S02]  /*3b70*/  LDC R39, c[0x0][0x39c] ;  /* 0x0000e700ff277b82 */ /* 0x000ea40000000800 */
[----:B------:R-:W2:Y:S01]  /*3b80*/  LDS R21, [R2+0x200] ;  /* 0x0002000002157984 */ /* 0x000ea20000000800 */
[----:B----4-:R-:W-:-:S02]  /*3b90*/  IMAD R3, R26, 0x8, R3 ;  /* 0x000000081a037824 */ /* 0x010fc400078e0203 */
[----:B0-----:R-:W-:Y:S01]  /*3ba0*/  IMAD.WIDE R6, R7, 0x2, R4 ;  /* 0x0000000207067825 */ /* 0x001fe200078e0204 */
[----:B------:R-:W0:Y:S02]  /*3bb0*/  LDS R22, [R2+0x240] ;  /* 0x0002400002167984 */ /* 0x000e240000000800 */
[----:B------:R-:W4:Y:S01]  /*3bc0*/  LDC R13, c[0x0][0x39c] ;  /* 0x0000e700ff0d7b82 */ /* 0x000f220000000800 */
[----:B-----5:R-:W-:Y:S01]  /*3bd0*/  F2FP.F16.F32.PACK_AB R14, RZ, R14 ;  /* 0x0000000eff0e723e */ /* 0x020fe200000000ff */
[----:B------:R-:W5:Y:S01]  /*3be0*/  LDS R23, [R2+0x280] ;  /* 0x0002800002177984 */ /* 0x000f620000000800 */
[----:B-1----:R-:W-:Y:S01]  /*3bf0*/  IMAD.WIDE R8, R9, 0x2, R6 ;  /* 0x0000000209087825 */ /* 0x002fe200078e0206 */
[----:B---3--:R-:W-:Y:S02]  /*3c00*/  F2FP.F16.F32.PACK_AB R16, RZ, R16 ;  /* 0x00000010ff10723e */ /* 0x008fe400000000ff */
[----:B------:R-:W-:Y:S01]  /*3c10*/  PRMT R24, R14, 0x7610, R24 ;  /* 0x000076100e187816 */ /* 0x000fe20000000018 */
[----:B------:R-:W1:Y:S01]  /*3c20*/  LDS R30, [R2+0x2340] ;  /* 0x00234000021e7984 */ /* 0x000e620000000800 */
[----:B------:R-:W-:Y:S01]  /*3c30*/  F2FP.F16.F32.PACK_AB R15, RZ, R15 ;  /* 0x0000000fff0f723e */ /* 0x000fe200000000ff */
[----:B------:R-:W-:Y:S01]  /*3c40*/  IMAD.WIDE R10, R11, 0x2, R8 ;  /* 0x000000020b0a7825 */ /* 0x000fe200078e0208 */
[----:B------:R-:W-:Y:S01]  /*3c50*/  PRMT R28, R16, 0x7610, R28 ;  /* 0x00007610101c7816 */ /* 0x000fe2000000001c */
[----:B------:R-:W-:Y:S01]  /*3c60*/  STG.E.U16 desc[UR6][R4.64], R24 ;  /* 0x0000001804007986 */ /* 0x000fe2000c101506 */
[----:B------:R-:W-:Y:S01]  /*3c70*/  F2FP.F16.F32.PACK_AB R17, RZ, R17 ;  /* 0x00000011ff11723e */ /* 0x000fe200000000ff */
[----:B------:R-:W3:Y:S02]  /*3c80*/  LDC R26, c[0x0][0x39c] ;  /* 0x0000e700ff1a7b82 */ /* 0x000ee40000000800 */
[----:B------:R4:W-:Y:S01]  /*3c90*/  STG.E.U16 desc[UR6][R6.64], R15 ;  /* 0x0000000f06007986 */ /* 0x0009e2000c101506 */
[----:B--2---:R-:W-:-:S03]  /*3ca0*/  F2FP.F16.F32.PACK_AB R18, RZ, R18 ;  /* 0x00000012ff12723e */ /* 0x004fc600000000ff */
[----:B------:R2:W-:Y:S01]  /*3cb0*/  STG.E.U16 desc[UR6][R8.64], R28 ;  /* 0x0000001c08007986 */ /* 0x0005e2000c101506 */
[----:B------:R-:W-:-:S03]  /*3cc0*/  F2FP.F16.F32.PACK_AB R20, RZ, R20 ;  /* 0x00000014ff14723e */ /* 0x000fc600000000ff */
[----:B------:R0:W-:Y:S01]  /*3cd0*/  STG.E.U16 desc[UR6][R10.64], R17 ;  /* 0x000000110a007986 */ /* 0x0001e2000c101506 */
[----:B----4-:R-:W-:Y:S01]  /*3ce0*/  IMAD.WIDE R12, R13, 0x2, R10 ;  /* 0x000000020d0c7825 */ /* 0x010fe200078e020a */
[----:B------:R-:W-:Y:S02]  /*3cf0*/  F2FP.F16.F32.PACK_AB R19, RZ, R19 ;  /* 0x00000013ff13723e */ /* 0x000fe400000000ff */
[----:B------:R-:W4:Y:S01]  /*3d00*/  LDS R24, [R2+0x2c0] ;  /* 0x0002c00002187984 */ /* 0x000f220000000800 */
[----:B------:R-:W-:Y:S01]  /*3d10*/  PRMT R7, R18, 0x7610, R7 ;  /* 0x0000761012077816 */ /* 0x000fe20000000007 */
[----:B------:R-:W-:Y:S01]  /*3d20*/  IMAD.WIDE R14, R25, 0x2, R12 ;  /* 0x00000002190e7825 */ /* 0x000fe200078e020c */
[----:B------:R-:W-:Y:S01]  /*3d30*/  F2FP.F16.F32.PACK_AB R0, RZ, R0 ;  /* 0x00000000ff00723e */ /* 0x000fe200000000ff */
[----:B------:R-:W4:Y:S01]  /*3d40*/  LDC R25, c[0x0][0x39c] ;  /* 0x0000e700ff197b82 */ /* 0x000f220000000800 */
[----:B------:R-:W4:Y:S01]  /*3d50*/  LDS R18, [R2+0x300] ;  /* 0x0003000002127984 */ /* 0x000f220000000800 */
[----:B------:R-:W-:-:S02]  /*3d60*/  F2FP.F16.F32.PACK_AB R21, RZ, R21 ;  /* 0x00000015ff15723e */ /* 0x000fc400000000ff */
[----:B--2---:R-:W-:Y:S01]  /*3d70*/  PRMT R9, R0, 0x7610, R9 ;  /* 0x0000761000097816 */ /* 0x004fe20000000009 */
[----:B------:R-:W-:Y:S01]  /*3d80*/  IMAD.WIDE R4, R27, 0x2, R14 ;  /* 0x000000021b047825 */ /* 0x000fe200078e020e */
[----:B------:R-:W2:Y:S01]  /*3d90*/  LDS R0, [R2+0x340] ;  /* 0x0003400002007984 */ /* 0x000ea20000000800 */
[----:B0-----:R-:W-:Y:S01]  /*3da0*/  F2FP.F16.F32.PACK_AB R22, RZ, R22 ;  /* 0x00000016ff16723e */ /* 0x001fe200000000ff */
[----:B------:R-:W0:Y:S02]  /*3db0*/  LDC.64 R16, c[0x0][0x390] ;  /* 0x0000e400ff107b82 */ /* 0x000e240000000a00 */
[----:B------:R3:W-:Y:S01]  /*3dc0*/  STG.E.U16 desc[UR6][R12.64], R7 ;  /* 0x000000070c007986 */ /* 0x0007e2000c101506 */
[----:B-----5:R-:W-:-:S03]  /*3dd0*/  F2FP.F16.F32.PACK_AB R23, RZ, R23 ;  /* 0x00000017ff17723e */ /* 0x020fc600000000ff */
[----:B------:R-:W-:Y:S01]  /*3de0*/  STG.E.U16 desc[UR6][R14.64], R19 ;  /* 0x000000130e007986 */ /* 0x000fe2000c101506 */
[----:B-1----:R-:W-:Y:S01]  /*3df0*/  F2FP.F16.F32.PACK_AB R30, RZ, R30 ;  /* 0x0000001eff1e723e */ /* 0x002fe200000000ff */
[----:B------:R-:W1:Y:S02]  /*3e00*/  LDC R11, c[0x0][0x39c] ;  /* 0x0000e700ff0b7b82 */ /* 0x000e640000000800 */
[----:B------:R0:W-:Y:S01]  /*3e10*/  STG.E.U16 desc[UR6][R4.64], R9 ;  /* 0x0000000904007986 */ /* 0x0001e2000c101506 */
[----:B---3--:R-:W-:-:S03]  /*3e20*/  IMAD.WIDE R6, R29, 0x2, R4 ;  /* 0x000000021d067825 */ /* 0x008fc600078e0204 */
[----:B------:R-:W3:Y:S02]  /*3e30*/  LDS R19, [R2+0x2000] ;  /* 0x0020000002137984 */ /* 0x000ee40000000800 */
[----:B------:R-:W5:Y:S02]  /*3e40*/  LDC R27, c[0x0][0x39c] ;  /* 0x0000e700ff1b7b82 */ /* 0x000f640000000800 */
[----:B------:R-:W-:Y:S04]  /*3e50*/  STG.E.U16 desc[UR6][R6.64], R20 ;  /* 0x0000001406007986 */ /* 0x000fe8000c101506 */
[----:B------:R-:W3:Y:S01]  /*3e60*/  LDS R20, [R2+0x2080] ;  /* 0x0020800002147984 */ /* 0x000ee20000000800 */
[----:B0-----:R-:W-:Y:S01]  /*3e70*/  IMAD.WIDE R8, R3, 0x2, R16 ;  /* 0x0000000203087825 */ /* 0x001fe200078e0210 */
[----:B------:R-:W0:Y:S02]  /*3e80*/  LDC R29, c[0x0][0x39c] ;  /* 0x0000e700ff1d7b82 */ /* 0x000e240000000800 */
[----:B------:R-:W0:Y:S01]  /*3e90*/  LDS R16, [R2+0x380] ;  /* 0x0003800002107984 */ /* 0x000e220000000800 */
[----:B------:R-:W-:Y:S01]  /*3ea0*/  IMAD R3, R26, 0x8, R3 ;  /* 0x000000081a037824 */ /* 0x000fe200078e0203 */
[----:B----4-:R-:W-:Y:S01]  /*3eb0*/  F2FP.F16.F32.PACK_AB R24, RZ, R24 ;  /* 0x00000018ff18723e */ /* 0x010fe200000000ff */
[----:B------:R-:W-:Y:S01]  /*3ec0*/  IMAD.WIDE R4, R25, 0x2, R8 ;  /* 0x0000000219047825 */ /* 0x000fe200078e0208 */
[----:B------:R-:W4:Y:S02]  /*3ed0*/  LDS R17, [R2+0x3c0] ;  /* 0x0003c00002117984 */ /* 0x000f240000000800 */
[----:B------:R-:W4:Y:S01]  /*3ee0*/  LDC.64 R14, c[0x0][0x390] ;  /* 0x0000e400ff0e7b82 */ /* 0x000f220000000a00 */
[----:B------:R-:W-:Y:S01]  /*3ef0*/  F2FP.F16.F32.PACK_AB R18, RZ, R18 ;  /* 0x00000012ff12723e */ /* 0x000fe200000000ff */
[----:B------:R-:W4:Y:S01]  /*3f00*/  LDS R25, [R2+0x2040] ;  /* 0x0020400002197984 */ /* 0x000f220000000800 */
[----:B-1----:R-:W-:Y:S01]  /*3f10*/  IMAD.WIDE R10, R11, 0x2, R4 ;  /* 0x000000020b0a7825 */ /* 0x002fe200078e0204 */
[----:B--2---:R-:W-:-:S02]  /*3f20*/  F2FP.F16.F32.PACK_AB R0, RZ, R0 ;  /* 0x00000000ff00723e */ /* 0x004fc400000000ff */
[----:B------:R-:W-:Y:S01]  /*3f30*/  STG.E.U16 desc[UR6][R8.64], R21 ;  /* 0x0000001508007986 */ /* 0x000fe2000c101506 */
[----:B-----5:R-:W-:-:S03]  /*3f40*/  IMAD.WIDE R12, R27, 0x2, R10 ;  /* 0x000000021b0c7825 */ /* 0x020fc600078e020a */
[----:B------:R-:W1:Y:S01]  /*3f50*/  LDS R21, [R2+0x20c0] ;  /* 0x0020c00002157984 */ /* 0x000e620000000800 */
[----:B------:R-:W2:Y:S03]  /*3f60*/  LDC R27, c[0x0][0x39c] ;  /* 0x0000e700ff1b7b82 */ /* 0x000ea60000000800 */
[----:B------:R0:W-:Y:S04]  /*3f70*/  STG.E.U16 desc[UR6][R4.64], R22 ;  /* 0x0000001604007986 */ /* 0x0001e8000c101506 */
[----:B------:R-:W5:Y:S04]  /*3f80*/  LDS R22, [R2+0x2100] ;  /* 0x0021000002167984 */ /* 0x000f680000000800 */
[----:B------:R4:W-:Y:S01]  /*3f90*/  STG.E.U16 desc[UR6][R10.64], R23 ;  /* 0x000000170a007986 */ /* 0x0009e2000c101506 */
[----:B---3--:R-:W-:Y:S01]  /*3fa0*/  F2FP.F16.F32.PACK_AB R19, RZ, R19 ;  /* 0x00000013ff13723e */ /* 0x008fe200000000ff */
[----:B0-----:R-:W-:-:S02]  /*3fb0*/  IMAD.WIDE R4, R29, 0x2, R12 ;  /* 0x000000021d047825 */ /* 0x001fc400078e020c */
[----:B------:R-:W-:Y:S01]  /*3fc0*/  STG.E.U16 desc[UR6][R12.64], R24 ;  /* 0x000000180c007986 */ /* 0x000fe2000c101506 */
[----:B------:R-:W0:Y:S01]  /*3fd0*/  LDC R29, c[0x0][0x39c] ;  /* 0x0000e700ff1d7b82 */ /* 0x000e220000000800 */
[----:B------:R-:W-:Y:S02]  /*3fe0*/  F2FP.F16.F32.PACK_AB R20, RZ, R20 ;  /* 0x00000014ff14723e */ /* 0x000fe400000000ff */
[----:B------:R-:W3:Y:S01]  /*3ff0*/  LDS R23, [R2+0x2140] ;  /* 0x0021400002177984 */ /* 0x000ee20000000800 */
[----:B------:R-:W-:Y:S01]  /*4000*/  IMAD.WIDE R6, R31, 0x2, R4 ;  /* 0x000000021f067825 */ /* 0x000fe200078e0204 */
[----:B------:R-:W-:Y:S02]  /*4010*/  F2FP.F16.F32.PACK_AB R16, RZ, R16 ;  /* 0x00000010ff10723e */ /* 0x000fe400000000ff */
[----:B------:R2:W-:Y:S01]  /*4020*/  STG.E.U16 desc[UR6][R4.64], R18 ;  /* 0x0000001204007986 */ /* 0x0005e2000c101506 */
[----:B----4-:R-:W-:Y:S01]  /*4030*/  IMAD.WIDE R10, R3, 0x2, R14 ;  /* 0x00000002030a7825 */ /* 0x010fe200078e020e */
[----:B------:R-:W4:Y:S01]  /*4040*/  LDC R31, c[0x0][0x39c] ;  /* 0x0000e700ff1f7b82 */ /* 0x000f220000000800 */
[----:B------:R-:W-:Y:S01]  /*4050*/  F2FP.F16.F32.PACK_AB R17, RZ, R17 ;  /* 0x00000011ff11723e */ /* 0x000fe200000000ff */
[----:B------:R5:W-:Y:S01]  /*4060*/  STG.E.U16 desc[UR6][R6.64], R0 ;  /* 0x0000000006007986 */ /* 0x000be2000c101506 */
[----:B------:R-:W-:Y:S01]  /*4070*/  IMAD.WIDE R8, R33, 0x2, R6 ;  /* 0x0000000221087825 */ /* 0x000fe200078e0206 */
[----:B------:R-:W-:-:S02]  /*4080*/  F2FP.F16.F32.PACK_AB R25, RZ, R25 ;  /* 0x00000019ff19723e */ /* 0x000fc400000000ff */
[----:B------:R-:W4:Y:S01]  /*4090*/  LDS R0, [R2+0x2180] ;  /* 0x0021800002007984 */ /* 0x000f220000000800 */
[----:B------:R-:W-:Y:S01]  /*40a0*/  IMAD.WIDE R14, R35, 0x2, R10 ;  /* 0x00000002230e7825 */ /* 0x000fe200078e020a */
[----:B------:R-:W4:Y:S02]  /*40b0*/  LDC R33, c[0x0][0x39c] ;  /* 0x0000e700ff217b82 */ /* 0x000f240000000800 */
[----:B------:R-:W4:Y:S01]  /*40c0*/  LDS R24, [R2+0x21c0] ;  /* 0x0021c00002187984 */ /* 0x000f220000000800 */
[----:B--2---:R-:W-:Y:S01]  /*40d0*/  IMAD.WIDE R4, R27, 0x2, R8 ;  /* 0x000000021b047825 */ /* 0x004fe200078e0208 */
[----:B-1----:R-:W-:Y:S02]  /*40e0*/  F2FP.F16.F32.PACK_AB R21, RZ, R21 ;  /* 0x00000015ff15723e */ /* 0x002fe400000000ff */
[----:B------:R-:W1:Y:S01]  /*40f0*/  LDS R26, [R2+0x2200] ;  /* 0x00220000021a7984 */ /* 0x000e620000000800 */
[----:B-----5:R-:W-:Y:S01]  /*4100*/  PRMT R7, R16, 0x7610, R7 ;  /* 0x0000761010077816 */ /* 0x020fe20000000007 */
[----:B------:R-:W-:Y:S01]  /*4110*/  IMAD.WIDE R12, R37, 0x2, R14 ;  /* 0x00000002250c7825 */ /* 0x000fe200078e020e */
[----:B------:R-:W2:Y:S01]  /*4120*/  LDC R35, c[0x0][0x39c] ;  /* 0x0000e700ff237b82 */ /* 0x000ea20000000800 */
[----:B------:R-:W5:Y:S02]  /*4130*/  LDS R27, [R2+0x2240] ;  /* 0x00224000021b7984 */ /* 0x000f640000000800 */
[----:B------:R-:W-:Y:S01]  /*4140*/  IMAD R3, R32, 0x8, R3 ;  /* 0x0000000820037824 */ /* 0x000fe200078e0203 */
[----:B------:R-:W-:Y:S01]  /*4150*/  F2FP.F16.F32.PACK_AB R22, RZ, R22 ;  /* 0x00000016ff16723e */ /* 0x000fe200000000ff */
[----:B------:R0:W-:Y:S03]  /*4160*/  STG.E.U16 desc[UR6][R8.64], R7 ;  /* 0x0000000708007986 */ /* 0x0001e6000c101506 */
[----:B------:R-:W2:Y:S01]  /*4170*/  LDC R37, c[0x0][0x39c] ;  /* 0x0000e700ff257b82 */ /* 0x000ea20000000800 */
[----:B------:R4:W-:Y:S04]  /*4180*/  STG.E.U16 desc[UR6][R4.64], R17 ;  /* 0x0000001104007986 */ /* 0x0009e8000c101506 */
[----:B------:R-:W2:Y:S04]  /*4190*/  LDS R28, [R2+0x2280] ;  /* 0x00228000021c7984 */ /* 0x000ea80000000800 */
[----:B------:R4:W-:Y:S01]  /*41a0*/  STG.E.U16 desc[UR6][R10.64], R19 ;  /* 0x000000130a007986 */ /* 0x0009e2000c101506 */
[----:B0-----:R-:W-:Y:S01]  /*41b0*/  IMAD.WIDE R6, R29, 0x2, R12 ;  /* 0x000000021d067825 */ /* 0x001fe200078e020c */
[----:B------:R-:W-:-:S02]  /*41c0*/  PRMT R9, R20, 0x7610, R9 ;  /* 0x0000761014097816 */ /* 0x000fc40000000009 */
[----:B------:R0:W-:Y:S01]  /*41d0*/  STG.E.U16 desc[UR6][R14.64], R25 ;  /* 0x000000190e007986 */ /* 0x0001e2000c101506 */
[----:B---3--:R-:W-:Y:S01]  /*41e0*/  F2FP.F16.F32.PACK_AB R23, RZ, R23 ;  /* 0x00000017ff17723e */ /* 0x008fe200000000ff */
[----:B----4-:R-:W-:Y:S02]  /*41f0*/  IMAD.WIDE R16, R31, 0x2, R6 ;  /* 0x000000021f107825 */ /* 0x010fe400078e0206 */
[----:B------:R-:W3:Y:S01]  /*4200*/  LDS R25, [R2+0x22c0] ;  /* 0x0022c00002197984 */ /* 0x000ee20000000800 */
[----:B------:R-:W4:Y:S03]  /*4210*/  LDC R31, c[0x0][0x39c] ;  /* 0x0000e700ff1f7b82 */ /* 0x000f260000000800 */
[----:B------:R-:W4:Y:S01]  /*4220*/  LDS R29, [R2+0x2300] ;  /* 0x00230000021d7984 */ /* 0x000f220000000800 */
[----:B------:R-:W-:Y:S01]  /*4230*/  PRMT R11, R21, 0x7610, R11 ;  /* 0x00007610150b7816 */ /* 0x000fe2000000000b */
[----:B------:R-:W-:Y:S01]  /*4240*/  IMAD.WIDE R4, R33, 0x2, R16 ;  /* 0x0000000221047825 */ /* 0x000fe200078e0210 */
[----:B------:R-:W-:Y:S01]  /*4250*/  F2FP.F16.F32.PACK_AB R0, RZ, R0 ;  /* 0x00000000ff00723e */ /* 0x000fe200000000ff */
[----:B------:R-:W4:Y:S01]  /*4260*/  LDS R20, [R2+0x2380] ;  /* 0x0023800002147984 */ /* 0x000f220000000800 */
[----:B------:R-:W3:Y:S01]  /*4270*/  LDC.64 R18, c[0x0][0x390] ;  /* 0x0000e400ff127b82 */ /* 0x000ee20000000a00 */
[----:B------:R-:W-:-:S02]  /*4280*/  F2FP.F16.F32.PACK_AB R24, RZ, R24 ;  /* 0x00000018ff18723e */ /* 0x000fc400000000ff */
[----:B------:R2:W-:Y:S01]  /*4290*/  STG.E.U16 desc[UR6][R12.64], R9 ;  /* 0x000000090c007986 */ /* 0x0005e2000c101506 */
[----:B-1----:R-:W-:-:S03]  /*42a0*/  F2FP.F16.F32.PACK_AB R26, RZ, R26 ;  /* 0x0000001aff1a723e */ /* 0x002fc600000000ff */
[----:B------:R3:W-:Y:S01]  /*42b0*/  STG.E.U16 desc[UR6][R6.64], R11 ;  /* 0x0000000b06007986 */ /* 0x0007e2000c101506 */
[----:B0-----:R-:W0:Y:S01]  /*42c0*/  LDC R15, c[0x0][0x39c] ;  /* 0x0000e700ff0f7b82 */ /* 0x001e220000000800 */
[----:B-----5:R-:W-:Y:S02]  /*42d0*/  F2FP.F16.F32.PACK_AB R27, RZ, R27 ;  /* 0x0000001bff1b723e */ /* 0x020fe400000000ff */
[----:B------:R-:W-:Y:S04]  /*42e0*/  STG.E.U16 desc[UR6][R16.64], R22 ;  /* 0x0000001610007986 */ /* 0x000fe8000c101506 */
[----:B------:R-:W1:Y:S01]  /*42f0*/  LDS R16, [R2+0x23c0] ;  /* 0x0023c00002107984 */ /* 0x000e620000000800 */
[----:B------:R-:W5:Y:S01]  /*4300*/  LDC R21, c[0x0][0x39c] ;  /* 0x0000e700ff157b82 */ /* 0x000f620000000800 */
[----:B--2---:R-:W-:-:S02]  /*4310*/  IMAD.WIDE R8, R35, 0x2, R4 ;  /* 0x0000000223087825 */ /* 0x004fc400078e0204 */
[----:B------:R2:W-:Y:S01]  /*4320*/  STG.E.U16 desc[UR6][R4.64], R23 ;  /* 0x0000001704007986 */ /* 0x0005e2000c101506 */
[----:B------:R-:W-:-:S03]  /*4330*/  F2FP.F16.F32.PACK_AB R28, RZ, R28 ;  /* 0x0000001cff1c723e */ /* 0x000fc600000000ff */
[----:B------:R-:W-:Y:S01]  /*4340*/  LDS R17, [R2+0x4040] ;  /* 0x0040400002117984 */ /* 0x000fe20000000800 */
[----:B---3--:R-:W-:Y:S01]  /*4350*/  IMAD.WIDE R10, R3, 0x2, R18 ;  /* 0x00000002030a7825 */ /* 0x008fe200078e0212 */
[----:B------:R-:W-:Y:S01]  /*4360*/  PRMT R18, R0, 0x7610, R18 ;  /* 0x0000761000127816 */ /* 0x000fe20000000012 */
[----:B------:R-:W3:Y:S01]  /*4370*/  LDC R19, c[0x0][0x39c] ;  /* 0x0000e700ff137b82 */ /* 0x000ee20000000800 */
[----:B------:R-:W1:Y:S01]  /*4380*/  LDS R0, [R2+0x4000] ;  /* 0x0040000002007984 */ /* 0x000e620000000800 */
[----:B------:R-:W-:-:S03]  /*4390*/  IMAD.WIDE R6, R37, 0x2, R10 ;  /* 0x0000000225067825 */ /* 0x000fc600078e020a */
[----:B------:R3:W-:Y:S01]  /*43a0*/  STG.E.U16 desc[UR6][R8.64], R18 ;  /* 0x0000001208007986 */ /* 0x0007e2000c101506 */
[----:B------:R-:W-:Y:S02]  /*43b0*/  F2FP.F16.F32.PACK_AB R25, RZ, R25 ;  /* 0x00000019ff19723e */ /* 0x000fe400000000ff */
[----:B--2---:R-:W2:Y:S01]  /*43c0*/  LDC R23, c[0x0][0x39c] ;  /* 0x0000e700ff177b82 */ /* 0x004ea20000000800 */
[----:B----4-:R-:W-:Y:S01]  /*43d0*/  IMAD.WIDE R4, R31, 0x2, R8 ;  /* 0x000000021f047825 */ /* 0x010fe200078e0208 */
[----:B------:R-:W-:Y:S01]  /*43e0*/  F2FP.F16.F32.PACK_AB R29, RZ, R29 ;  /* 0x0000001dff1d723e */ /* 0x000fe200000000ff */
[----:B------:R-:W4:Y:S02]  /*43f0*/  LDS R18, [R2+0x4080] ;  /* 0x0040800002127984 */ /* 0x000f240000000800 */
[----:B0-----:R-:W-:Y:S01]  /*4400*/  IMAD.WIDE R12, R15, 0x2, R6 ;  /* 0x000000020f0c7825 */ /* 0x001fe200078e0206 */
[----:B------:R-:W-:Y:S01]  /*4410*/  F2FP.F16.F32.PACK_AB R20, RZ, R20 ;  /* 0x00000014ff14723e */ /* 0x000fe200000000ff */
[----:B------:R-:W-:Y:S01]  /*4420*/  STG.E.U16 desc[UR6][R4.64], R24 ;  /* 0x0000001804007986 */ /* 0x000fe2000c101506 */
[----:B------:R-:W0:Y:S03]  /*4430*/  LDC R22, c[0x0][0x39c] ;  /* 0x0000e700ff167b82 */ /* 0x000e260000000800 */
[----:B------:R1:W-:Y:S01]  /*4440*/  STG.E.U16 desc[UR6][R10.64], R26 ;  /* 0x0000001a0a007986 */ /* 0x0003e2000c101506 */
[----:B-----5:R-:W-:-:S03]  /*4450*/  IMAD.WIDE R14, R21, 0x2, R12 ;  /* 0x00000002150e7825 */ /* 0x020fc600078e020c */
[----:B------:R-:W-:Y:S01]  /*4460*/  STG.E.U16 desc[UR6][R6.64], R27 ;  /* 0x0000001b06007986 */ /* 0x000fe2000c101506 */
[----:B------:R-:W5:Y:S01]  /*4470*/  LDC R33, c[0x0][0x39c] ;  /* 0x0000e700ff217b82 */ /* 0x000f620000000800 */
[----:B---3--:R-:W-:Y:S02]  /*4480*/  IMAD.WIDE R8, R19, 0x2, R14 ;  /* 0x0000000213087825 */ /* 0x008fe400078e020e */
[----:B------:R3:W-:Y:S01]  /*4490*/  STG.E.U16 desc[UR6][R12.64], R28 ;  /* 0x0000001c0c007986 */ /* 0x0007e2000c101506 */
[----:B-1----:R-:W-:Y:S02]  /*44a0*/  F2FP.F16.F32.PACK_AB R16, RZ, R16 ;  /* 0x00000010ff10723e */ /* 0x002fe400000000ff */
[----:B------:R-:W-:Y:S02]  /*44b0*/  PRMT R26, R20, 0x7610, R26 ;  /* 0x00007610141a7816 */ /* 0x000fe4000000001a */
[----:B------:R-:W1:Y:S01]  /*44c0*/  LDC.64 R10, c[0x0][0x390] ;  /* 0x0000e400ff0a7b82 */ /* 0x000e620000000a00 */
[----:B--2---:R-:W-:Y:S01]  /*44d0*/  IMAD.WIDE R4, R23, 0x2, R8 ;  /* 0x0000000217047825 */ /* 0x004fe200078e0208 */
[----:B------:R-:W-:Y:S01]  /*44e0*/  PRMT R23, R29, 0x7610, R23 ;  /* 0x000076101d177816 */ /* 0x000fe20000000017 */
[----:B------:R-:W2:Y:S01]  /*44f0*/  LDS R19, [R2+0x40c0] ;  /* 0x0040c00002137984 */ /* 0x000ea20000000800 */
[----:B---3--:R-:W-:-:S04]  /*4500*/  PRMT R12, R25, 0x7610, R12 ;  /* 0x00007610190c7816 */ /* 0x008fc8000000000c */
[----:B------:R-:W3:Y:S01]  /*4510*/  LDC R27, c[0x0][0x39c] ;  /* 0x0000e700ff1b7b82 */ /* 0x000ee20000000800 */
[----:B0-----:R-:W-:Y:S01]  /*4520*/  LEA R3, R22, R3, 0x3 ;  /* 0x0000000316037211 */ /* 0x001fe200078e18ff */
[----:B------:R-:W0:Y:S01]  /*4530*/  LDS R20, [R2+0x4100] ;  /* 0x0041000002147984 */ /* 0x000e220000000800 */
[----:B------:R-:W-:-:S03]  /*4540*/  F2FP.F16.F32.PACK_AB R0, RZ, R0 ;  /* 0x00000000ff00723e */ /* 0x000fc600000000ff */
[----:B------:R-:W-:Y:S02]  /*4550*/  STG.E.U16 desc[UR6][R14.64], R12 ;  /* 0x0000000c0e007986 */ /* 0x000fe4000c101506 */
[----:B------:R-:W2:Y:S01]  /*4560*/  LDC R13, c[0x0][0x39c] ;  /* 0x0000e700ff0d7b82 */ /* 0x000ea20000000800 */
[----:B-----5:R-:W-:Y:S01]  /*4570*/  IMAD.WIDE R6, R33, 0x2, R4 ;  /* 0x0000000221067825 */ /* 0x020fe200078e0204 */
[----:B------:R-:W-:Y:S01]  /*4580*/  STG.E.U16 desc[UR6][R8.64], R23 ;  /* 0x0000001708007986 */ /* 0x000fe2000c101506 */
[----:B----4-:R-:W-:-:S03]  /*4590*/  F2FP.F16.F32.PACK_AB R18, RZ, R18 ;  /* 0x00000012ff12723e */ /* 0x010fc600000000ff */
[----:B------:R1:W-:Y:S02]  /*45a0*/  STG.E.U16 desc[UR6][R4.64], R30 ;  /* 0x0000001e04007986 */ /* 0x0003e4000c101506 */
[----:B------:R-:W4:Y:S02]  /*45b0*/  LDC R25, c[0x0][0x39c] ;  /* 0x0000e700ff197b82 */ /* 0x000f240000000800 */
[----:B------:R-:W5:Y:S04]  /*45c0*/  LDS R23, [R2+0x41c0] ;  /* 0x0041c00002177984 */ /* 0x000f680000000800 */
[----:B------:R2:W-:Y:S02]  /*45d0*/  STG.E.U16 desc[UR6][R6.64], R26 ;  /* 0x0000001a06007986 */ /* 0x0005e4000c101506 */
[----:B------:R-:W5:Y:S01]  /*45e0*/  LDC R29, c[0x0][0x39c] ;  /* 0x0000e700ff1d7b82 */ /* 0x000f620000000800 */
[----:B-1----:R-:W-:Y:S01]  /*45f0*/  IMAD.WIDE R4, R3, 0x2, R10 ;  /* 0x0000000203047825 */ /* 0x002fe200078e020a */
[----:B------:R-:W1:Y:S01]  /*4600*/  LDS R22, [R2+0x4180] ;  /* 0x0041800002167984 */ /* 0x000e620000000800 */
[----:B------:R-:W-:-:S03]  /*4610*/  PRMT R11, R16, 0x7610, R11 ;  /* 0x00007610100b7816 */ /* 0x000fc6000000000b */
[----:B------:R-:W1:Y:S02]  /*4620*/  LDS R21, [R2+0x4140] ;  /* 0x0041400002157984 */ /* 0x000e640000000800 */
[----:B------:R-:W1:Y:S01]  /*4630*/  LDC R15, c[0x0][0x39c] ;  /* 0x0000e700ff0f7b82 */ /* 0x000e620000000800 */
[----:B--2---:R-:W-:Y:S01]  /*4640*/  IMAD.WIDE R8, R13, 0x2, R4 ;  /* 0x000000020d087825 */ /* 0x004fe200078e0204 */
[----:B------:R-:W-:Y:S01]  /*4650*/  PRMT R26, R0, 0x7610, R26 ;  /* 0x00007610001a7816 */ /* 0x000fe2000000001a */
[----:B------:R-:W2:Y:S01]  /*4660*/  LDS R24, [R2+0x4200] ;  /* 0x0042000002187984 */ /* 0x000ea20000000800 */
[----:B------:R-:W-:Y:S01]  /*4670*/  F2FP.F16.F32.PACK_AB R0, RZ, R17 ;  /* 0x00000011ff00723e */ /* 0x000fe200000000ff */
[----:B---3--:R-:W-:Y:S01]  /*4680*/  IMAD.WIDE R6, R27, 0x2, R6 ;  /* 0x000000021b067825 */ /* 0x008fe200078e0206 */
[----:B------:R-:W-:Y:S01]  /*4690*/  F2FP.F16.F32.PACK_AB R19, RZ, R19 ;  /* 0x00000013ff13723e */ /* 0x000fe200000000ff */
[----:B------:R-:W3:Y:S01]  /*46a0*/  LDS R27, [R2+0x42c0] ;  /* 0x0042c000021b7984 */ /* 0x000ee20000000800 */
[----:B------:R-:W3:Y:S01]  /*46b0*/  LDC R31, c[0x0][0x39c] ;  /* 0x0000e700ff1f7b82 */ /* 0x000ee20000000800 */
[----:B0-----:R-:W-:-:S02]  /*46c0*/  F2FP.F16.F32.PACK_AB R20, RZ, R20 ;  /* 0x00000014ff14723e */ /* 0x001fc400000000ff */
[----:B------:R4:W-:Y:S04]  /*46d0*/  STG.E.U16 desc[UR6][R6.64], R11 ;  /* 0x0000000b06007986 */ /* 0x0009e8000c101506 */
[----:B------:R1:W-:Y:S01]  /*46e0*/  STG.E.U16 desc[UR6][R4.64], R26 ;  /* 0x0000001a04007986 */ /* 0x0003e2000c101506 */
[----:B------:R-:W0:Y:S03]  /*46f0*/  LDC R14, c[0x0][0x39c] ;  /* 0x0000e700ff0e7b82 */ /* 0x000e260000000800 */
[----:B------:R-:W3:Y:S01]  /*4700*/  LDS R26, [R2+0x4280] ;  /* 0x00428000021a7984 */ /* 0x000ee20000000800 */
[----:B----4-:R-:W-:-:S04]  /*4710*/  IMAD.WIDE R10, R25, 0x2, R8 ;  /* 0x00000002190a7825 */ /* 0x010fc800078e0208 */
[----:B------:R-:W4:Y:S01]  /*4720*/  LDC R33, c[0x0][0x39c] ;  /* 0x0000e700ff217b82 */ /* 0x000f220000000800 */
[----:B------:R-:W4:Y:S01]  /*4730*/  LDS R25, [R2+0x4240] ;  /* 0x0042400002197984 */ /* 0x000f220000000800 */
[----:B------:R-:W-:Y:S02]  /*4740*/  PRMT R7, R0, 0x7610, R7 ;  /* 0x0000761000077816 */ /* 0x000fe40000000007 */
[----:B-----5:R-:W-:Y:S01]  /*4750*/  F2FP.F16.F32.PACK_AB R23, RZ, R23 ;  /* 0x00000017ff17723e */ /* 0x020fe200000000ff */
[----:B------:R-:W-:Y:S01]  /*4760*/  IMAD.WIDE R12, R29, 0x2, R10 ;  /* 0x000000021d0c7825 */ /* 0x000fe200078e020a */
[----:B------:R-:W5:Y:S02]  /*4770*/  LDS R0, [R2+0x4300] ;  /* 0x0043000002007984 */ /* 0x000f640000000800 */
[----:B------:R-:W5:Y:S01]  /*4780*/  LDC.64 R16, c[0x0][0x390] ;  /* 0x0000e400ff107b82 */ /* 0x000f620000000a00 */
[----:B------:R-:W-:Y:S01]  /*4790*/  PRMT R30, R23, 0x7610, R30 ;  /* 0x00007610171e7816 */ /* 0x000fe2000000001e */
[----:B------:R3:W-:Y:S01]  /*47a0*/  STG.E.U16 desc[UR6][R8.64], R7 ;  /* 0x0000000708007986 */ /* 0x0007e2000c101506 */
[----:B-1----:R-:W-:Y:S01]  /*47b0*/  IMAD.WIDE R4, R15, 0x2, R12 ;  /* 0x000000020f047825 */ /* 0x002fe200078e020c */
[----:B------:R-:W-:-:S02]  /*47c0*/  F2FP.F16.F32.PACK_AB R22, RZ, R22 ;  /* 0x00000016ff16723e */ /* 0x000fc400000000ff */
[----:B------:R-:W-:Y:S01]  /*47d0*/  STG.E.U16 desc[UR6][R10.64], R18 ;  /* 0x000000120a007986 */ /* 0x000fe2000c101506 */
[----:B------:R-:W-:Y:S01]  /*47e0*/  F2FP.F16.F32.PACK_AB R21, RZ, R21 ;  /* 0x00000015ff15723e */ /* 0x000fe200000000ff */
[----:B------:R-:W1:Y:S01]  /*47f0*/  LDC R37, c[0x0][0x39c] ;  /* 0x0000e700ff257b82 */ /* 0x000e620000000800 */
[----:B0-----:R-:W-:Y:S01]  /*4800*/  IMAD R3, R14, 0x8, R3 ;  /* 0x000000080e037824 */ /* 0x001fe200078e0203 */
[----:B------:R-:W0:Y:S01]  /*4810*/  LDS R18, [R2+0x4340] ;  /* 0x0043400002127984 */ /* 0x000e220000000800 */
[----:B--2---:R-:W-:Y:S01]  /*4820*/  F2FP.F16.F32.PACK_AB R24, RZ, R24 ;  /* 0x00000018ff18723e */ /* 0x004fe200000000ff */
[----:B---3--:R-:W-:Y:S02]  /*4830*/  IMAD.WIDE R6, R31, 0x2, R4 ;  /* 0x000000021f067825 */ /* 0x008fe400078e0204 */
[----:B------:R-:W2:Y:S02]  /*4840*/  LDS R29, [R2+0x6000] ;  /* 0x00600000021d7984 */ /* 0x000ea40000000800 */
[----:B------:R-:W3:Y:S01]  /*4850*/  LDC R31, c[0x0][0x39c] ;  /* 0x0000e700ff1f7b82 */ /* 0x000ee20000000800 */
[----:B------:R-:W-:Y:S01]  /*4860*/  F2FP.F16.F32.PACK_AB R27, RZ, R27 ;  /* 0x0000001bff1b723e */ /* 0x000fe200000000ff */
[----:B------:R5:W-:Y:S01]  /*4870*/  STG.E.U16 desc[UR6][R12.64], R19 ;  /* 0x000000130c007986 */ /* 0x000be2000c101506 */
[----:B----4-:R-:W-:-:S03]  /*4880*/  IMAD.WIDE R14, R33, 0x2, R6 ;  /* 0x00000002210e7825 */ /* 0x010fc600078e0206 */
[----:B------:R-:W4:Y:S02]  /*4890*/  LDS R19, [R2+0x4380] ;  /* 0x0043800002137984 */ /* 0x000f240000000800 */
[----:B------:R-:W0:Y:S01]  /*48a0*/  LDC R35, c[0x0][0x39c] ;  /* 0x0000e700ff237b82 */ /* 0x000e220000000800 */
[----:B-----5:R-:W-:Y:S01]  /*48b0*/  IMAD.WIDE R16, R3, 0x2, R16 ;  /* 0x0000000203107825 */ /* 0x020fe200078e0210 */
[----:B------:R-:W-:Y:S01]  /*48c0*/  STG.E.U16 desc[UR6][R4.64], R20 ;  /* 0x0000001404007986 */ /* 0x000fe2000c101506 */
[----:B------:R-:W-:Y:S02]  /*48d0*/  F2FP.F16.F32.PACK_AB R26, RZ, R26 ;  /* 0x0000001aff1a723e */ /* 0x000fe400000000ff */
[----:B------:R-:W-:-:S03]  /*48e0*/  PRMT R13, R22, 0x7610, R13 ;  /* 0x00007610160d7816 */ /* 0x000fc6000000000d */
[----:B------:R-:W5:Y:S01]  /*48f0*/  LDC R33, c[0x0][0x39c] ;  /* 0x0000e700ff217b82 */ /* 0x000f620000000800 */
[----:B-1----:R-:W-:Y:S01]  /*4900*/  IMAD.WIDE R10, R37, 0x2, R16 ;  /* 0x00000002250a7825 */ /* 0x002fe200078e0210 */
[----:B------:R-:W-:Y:S01]  /*4910*/  STG.E.U16 desc[UR6][R6.64], R21 ;  /* 0x0000001506007986 */ /* 0x000fe2000c101506 */
[----:B------:R-:W-:-:S03]  /*4920*/  F2FP.F16.F32.PACK_AB R25, RZ, R25 ;  /* 0x00000019ff19723e */ /* 0x000fc600000000ff */
[----:B------:R3:W-:Y:S01]  /*4930*/  STG.E.U16 desc[UR6][R14.64], R13 ;  /* 0x0000000d0e007986 */ /* 0x0007e2000c101506 */
[----:B------:R-:W-:Y:S01]  /*4940*/  F2FP.F16.F32.PACK_AB R0, RZ, R0 ;  /* 0x00000000ff00723e */ /* 0x000fe200000000ff */
[----:B------:R-:W1:Y:S02]  /*4950*/  LDC R23, c[0x0][0x39c] ;  /* 0x0000e700ff177b82 */ /* 0x000e640000000800 */
[----:B------:R-:W1:Y:S04]  /*4960*/  LDS R28, [R2+0x43c0] ;  /* 0x0043c000021c7984 */ /* 0x000e680000000800 */
[----:B------:R-:W1:Y:S01]  /*4970*/  LDS R20, [R2+0x60c0] ;  /* 0x0060c00002147984 */ /* 0x000e620000000800 */
[----:B0-----:R-:W-:Y:S01]  /*4980*/  IMAD.WIDE R8, R35, 0x2, R14 ;  /* 0x0000000223087825 */ /* 0x001fe200078e020e */
[----:B------:R-:W0:Y:S02]  /*4990*/  LDC R22, c[0x0][0x39c] ;  /* 0x0000e700ff167b82 */ /* 0x000e240000000800 */
[----:B------:R-:W1:Y:S01]  /*49a0*/  LDS R21, [R2+0x6100] ;  /* 0x0061000002157984 */ /* 0x000e620000000800 */
[----:B------:R-:W-:Y:S01]  /*49b0*/  F2FP.F16.F32.PACK_AB R18, RZ, R18 ;  /* 0x00000012ff12723e */ /* 0x000fe200000000ff */
[----:B---3--:R-:W-:-:S02]  /*49c0*/  IMAD.WIDE R12, R31, 0x2, R10 ;  /* 0x000000021f0c7825 */ /* 0x008fc400078e020a */
[----:B------:R3:W-:Y:S01]  /*49d0*/  STG.E.U16 desc[UR6][R8.64], R30 ;  /* 0x0000001e08007986 */ /* 0x0007e2000c101506 */
[----:B--2---:R-:W-:Y:S01]  /*49e0*/  F2FP.F16.F32.PACK_AB R29, RZ, R29 ;  /* 0x0000001dff1d723e */ /* 0x004fe200000000ff */
[----:B------:R-:W2:Y:S01]  /*49f0*/  LDC R31, c[0x0][0x39c] ;  /* 0x0000e700ff1f7b82 */ /* 0x000ea20000000800 */
[----:B-----5:R-:W-:Y:S01]  /*4a00*/  IMAD.WIDE R4, R33, 0x2, R12 ;  /* 0x0000000221047825 */ /* 0x020fe200078e020c */
[----:B------:R5:W-:Y:S04]  /*4a10*/  STG.E.U16 desc[UR6][R16.64], R24 ;  /* 0x0000001810007986 */ /* 0x000be8000c101506 */
[----:B------:R-:W2:Y:S01]  /*4a20*/  LDS R16, [R2+0x6040] ;  /* 0x0060400002107984 */ /* 0x000ea20000000800 */
[----:B------:R-:W-:Y:S01]  /*4a30*/  IMAD.WIDE R6, R39, 0x2, R4 ;  /* 0x0000000227067825 */ /* 0x000fe200078e0204 */
[----:B------:R-:W2:Y:S01]  /*4a40*/  LDC.64 R14, c[0x0][0x390] ;  /* 0x0000e400ff0e7b82 */ /* 0x000ea20000000a00 */
[----:B---3--:R-:W-:Y:S01]  /*4a50*/  PRMT R9, R25, 0x7610, R9 ;  /* 0x0000761019097816 */ /* 0x008fe20000000009 */
[----:B------:R-:W3:Y:S01]  /*4a60*/  LDS R17, [R2+0x6080] ;  /* 0x0060800002117984 */ /* 0x000ee20000000800 */
[----:B----4-:R-:W-:-:S03]  /*4a70*/  F2FP.F16.F32.PACK_AB R19, RZ, R19 ;  /* 0x00000013ff13723e */ /* 0x010fc600000000ff */
[----:B------:R4:W-:Y:S01]  /*4a80*/  STG.E.U16 desc[UR6][R10.64], R9 ;  /* 0x000000090a007986 */ /* 0x0009e2000c101506 */
[----:B-----5:R-:W-:Y:S01]  /*4a90*/  PRMT R24, R27, 0x7610, R24 ;  /* 0x000076101b187816 */ /* 0x020fe20000000018 */
[----:B------:R-:W5:Y:S01]  /*4aa0*/  LDC R25, c[0x0][0x39c] ;  /* 0x0000e700ff197b82 */ /* 0x000f620000000800 */
[----:B0-----:R-:W-:Y:S01]  /*4ab0*/  IMAD R3, R22, 0x8, R3 ;  /* 0x0000000816037824 */ /* 0x001fe200078e0203 */
[----:B------:R0:W-:Y:S04]  /*4ac0*/  STG.E.U16 desc[UR6][R12.64], R26 ;  /* 0x0000001a0c007986 */ /* 0x0001e8000c101506 */
[----:B------:R3:W-:Y:S02]  /*4ad0*/  STG.E.U16 desc[UR6][R4.64], R24 ;  /* 0x0000001804007986 */ /* 0x0007e4000c101506 */
[----:B------:R-:W5:Y:S01]  /*4ae0*/  LDC R33, c[0x0][0x39c] ;  /* 0x0000e700ff217b82 */ /* 0x000f620000000800 */
[----:B-1----:R-:W-:Y:S01]  /*4af0*/  F2FP.F16.F32.PACK_AB R28, RZ, R28 ;  /* 0x0000001cff1c723e */ /* 0x002fe200000000ff */
[----:B----4-:R-:W-:Y:S01]  /*4b00*/  IMAD.WIDE R8, R23, 0x2, R6 ;  /* 0x0000000217087825 */ /* 0x010fe200078e0206 */
[----:B------:R1:W-:Y:S01]  /*4b10*/  STG.E.U16 desc[UR6][R6.64], R0 ;  /* 0x0000000006007986 */ /* 0x0003e2000c101506 */
[----:B------:R-:W-:-:S02]  /*4b20*/  F2FP.F16.F32.PACK_AB R20, RZ, R20 ;  /* 0x00000014ff14723e */ /* 0x000fc400000000ff */
[----:B0-----:R-:W-:Y:S02]  /*4b30*/  PRMT R13, R18, 0x7610, R13 ;  /* 0x00007610120d7816 */ /* 0x001fe4000000000d */
[----:B------:R-:W0:Y:S01]  /*4b40*/  LDC R27, c[0x0][0x39c] ;  /* 0x0000e700ff1b7b82 */ /* 0x000e220000000800 */
[----:B--2---:R-:W-:Y:S01]  /*4b50*/  IMAD.WIDE R10, R31, 0x2, R8 ;  /* 0x000000021f0a7825 */ /* 0x004fe200078e0208 */
[----:B------:R-:W2:Y:S01]  /*4b60*/  LDS R18, [R2+0x61c0] ;  /* 0x0061c00002127984 */ /* 0x000ea20000000800 */
[----:B---3--:R-:W-:Y:S02]  /*4b70*/  PRMT R24, R29, 0x7610, R24 ;  /* 0x000076101d187816 */ /* 0x008fe40000000018 */
[----:B------:R-:W-:Y:S01]  /*4b80*/  F2FP.F16.F32.PACK_AB R21, RZ, R21 ;  /* 0x00000015ff15723e */ /* 0x000fe200000000ff */
[----:B------:R-:W3:Y:S01]  /*4b90*/  LDS R22, [R2+0x6140] ;  /* 0x0061400002167984 */ /* 0x000ee20000000800 */
[----:B-1----:R-:W-:Y:S01]  /*4ba0*/  IMAD.WIDE R6, R3, 0x2, R14 ;  /* 0x0000000203067825 */ /* 0x002fe200078e020e */
[----:B------:R-:W1:Y:S01]  /*4bb0*/  LDC R31, c[0x0][0x39c] ;  /* 0x0000e700ff1f7b82 */ /* 0x000e620000000800 */
[----:B------:R-:W-:Y:S01]  /*4bc0*/  PRMT R15, R19, 0x7610, R15 ;  /* 0x00007610130f7816 */ /* 0x000fe2000000000f */
[----:B------:R-:W4:Y:S01]  /*4bd0*/  LDS R23, [R2+0x6180] ;  /* 0x0061800002177984 */ /* 0x000f220000000800 */
[----:B------:R-:W-:-:S03]  /*4be0*/  PRMT R30, R21, 0x7610, R30 ;  /* 0x00007610151e7816 */ /* 0x000fc6000000001e */
[----:B------:R5:W-:Y:S01]  /*4bf0*/  STG.E.U16 desc[UR6][R8.64], R13 ;  /* 0x0000000d08007986 */ /* 0x000be2000c101506 */
[----:B------:R-:W-:Y:S01]  /*4c00*/  F2FP.F16.F32.PACK_AB R0, RZ, R16 ;  /* 0x00000010ff00723e */ /* 0x000fe200000000ff */
[----:B------:R-:W3:Y:S01]  /*4c10*/  LDC R35, c[0x0][0x39c] ;  /* 0x0000e700ff237b82 */ /* 0x000ee20000000800 */
[----:B-----5:R-:W-:Y:S01]  /*4c20*/  IMAD.WIDE R4, R33, 0x2, R10 ;  /* 0x0000000221047825 */ /* 0x020fe200078e020a */
[----:B------:R0:W-:Y:S04]  /*4c30*/  STG.E.U16 desc[UR6][R10.64], R15 ;  /* 0x0000000f0a007986 */ /* 0x0001e8000c101506 */
[----:B------:R5:W-:Y:S02]  /*4c40*/  STG.E.U16 desc[UR6][R4.64], R28 ;  /* 0x0000001c04007986 */ /* 0x000be4000c101506 */
[----:B------:R-:W4:Y:S01]  /*4c50*/  LDC R29, c[0x0][0x39c] ;  /* 0x0000e700ff1d7b82 */ /* 0x000f220000000800 */
[----:B------:R-:W-:Y:S01]  /*4c60*/  IMAD.WIDE R12, R25, 0x2, R6 ;  /* 0x00000002190c7825 */ /* 0x000fe200078e0206 */
[----:B------:R2:W-:Y:S01]  /*4c70*/  STG.E.U16 desc[UR6][R6.64], R24 ;  /* 0x0000001806007986 */ /* 0x0005e2000c101506 */
[----:B------:R-:W-:-:S03]  /*4c80*/  PRMT R9, R0, 0x7610, R9 ;  /* 0x0000761000097816 */ /* 0x000fc60000000009 */
[----:B------:R-:W4:Y:S01]  /*4c90*/  LDS R25, [R2+0x6280] ;  /* 0x0062800002197984 */ /* 0x000f220000000800 */
[----:B0-----:R-:W-:Y:S01]  /*4ca0*/  IMAD.WIDE R14, R27, 0x2, R12 ;  /* 0x000000021b0e7825 */ /* 0x001fe200078e020c */
[----:B------:R-:W0:Y:S01]  /*4cb0*/  LDC R11, c[0x0][0x39c] ;  /* 0x0000e700ff0b7b82 */ /* 0x000e220000000800 */
[----:B-----5:R-:W-:Y:S01]  /*4cc0*/  PRMT R28, R20, 0x7610, R28 ;  /* 0x00007610141c7816 */ /* 0x020fe2000000001c */
[----:B------:R-:W5:Y:S01]  /*4cd0*/  LDS R19, [R2+0x6200] ;  /* 0x0062000002137984 */ /* 0x000f620000000800 */
[----:B-1----:R-:W-:Y:S01]  /*4ce0*/  IMAD.WIDE R4, R31, 0x2, R14 ;  /* 0x000000021f047825 */ /* 0x002fe200078e020e */
[----:B--2---:R-:W-:Y:S02]  /*4cf0*/  F2FP.F16.F32.PACK_AB R7, RZ, R17 ;  /* 0x00000011ff07723e */ /* 0x004fe400000000ff */
[----:B------:R-:W1:Y:S02]  /*4d00*/  LDS R24, [R2+0x6240] ;  /* 0x0062400002187984 */ /* 0x000e640000000800 */
[----:B------:R-:W2:Y:S01]  /*4d10*/  LDC R26, c[0x0][0x39c] ;  /* 0x0000e700ff1a7b82 */ /* 0x000ea20000000800 */
[----:B------:R-:W-:-:S02]  /*4d20*/  F2FP.F16.F32.PACK_AB R18, RZ, R18 ;  /* 0x00000012ff12723e */ /* 0x000fc400000000ff */
[----:B------:R-:W-:Y:S01]  /*4d30*/  PRMT R10, R7, 0x7610, R10 ;  /* 0x00007610070a7816 */ /* 0x000fe2000000000a */
[----:B------:R-:W1:Y:S01]  /*4d40*/  LDS R0, [R2+0x62c0] ;  /* 0x0062c00002007984 */ /* 0x000e620000000800 */
[----:B---3--:R-:W-:Y:S01]  /*4d50*/  IMAD.WIDE R6, R35, 0x2, R4 ;  /* 0x0000000223067825 */ /* 0x008fe200078e0204 */
[----:B------:R-:W-:Y:S02]  /*4d60*/  F2FP.F16.F32.PACK_AB R22, RZ, R22 ;  /* 0x00000016ff16723e */ /* 0x000fe400000000ff */
[----:B------:R-:W3:Y:S01]  /*4d70*/  LDC R27, c[0x0][0x39c] ;  /* 0x0000e700ff1b7b82 */ /* 0x000ee20000000800 */
[----:B------:R-:W1:Y:S01]  /*4d80*/  LDS R20, [R2+0x6300] ;  /* 0x0063000002147984 */ /* 0x000e620000000800 */
[----:B----4-:R-:W-:-:S03]  /*4d90*/  F2FP.F16.F32.PACK_AB R23, RZ, R23 ;  /* 0x00000017ff17723e */ /* 0x010fc600000000ff */
[----:B------:R4:W-:Y:S03]  /*4da0*/  STG.E.U16 desc[UR6][R12.64], R9 ;  /* 0x000000090c007986 */ /* 0x0009e6000c101506 */
[----:B------:R-:W1:Y:S01]  /*4db0*/  LDC.64 R16, c[0x0][0x390] ;  /* 0x0000e400ff107b82 */ /* 0x000e620000000a00 */
[----:B------:R0:W-:Y:S04]  /*4dc0*/  STG.E.U16 desc[UR6][R14.64], R10 ;  /* 0x0000000a0e007986 */ /* 0x0001e8000c101506 */
[----:B------:R3:W-:Y:S03]  /*4dd0*/  STG.E.U16 desc[UR6][R4.64], R28 ;  /* 0x0000001c04007986 */ /* 0x0007e6000c101506 */
[----:B------:R-:W1:Y:S01]  /*4de0*/  LDC R31, c[0x0][0x39c] ;  /* 0x0000e700ff1f7b82 */ /* 0x000e620000000800 */
[----:B----4-:R-:W-:Y:S01]  /*4df0*/  IMAD.WIDE R8, R29, 0x2, R6 ;  /* 0x000000021d087825 */ /* 0x010fe200078e0206 */
[----:B------:R4:W-:Y:S01]  /*4e00*/  STG.E.U16 desc[UR6][R6.64], R30 ;  /* 0x0000001e06007986 */ /* 0x0009e2000c101506 */
[----:B------:R-:W-:-:S02]  /*4e10*/  PRMT R13, R18, 0x7610, R13 ;  /* 0x00007610120d7816 */ /* 0x000fc4000000000d */
[----:B--2---:R-:W-:Y:S01]  /*4e20*/  IMAD R3, R26, 0x8, R3 ;  /* 0x000000081a037824 */ /* 0x004fe200078e0203 */
[----:B------:R-:W2:Y:S01]  /*4e30*/  LDS R21, [R2+0x6340] ;  /* 0x0063400002157984 */ /* 0x000ea20000000800 */
[----:B0-----:R-:W-:Y:S01]  /*4e40*/  IMAD.WIDE R10, R11, 0x2, R8 ;  /* 0x000000020b0a7825 */ /* 0x001fe200078e0208 */
[----:B------:R-:W0:Y:S01]  /*4e50*/  LDC R29, c[0x0][0x39c] ;  /* 0x0000e700ff1d7b82 */ /* 0x000e220000000800 */
[----:B------:R-:W-:Y:S01]  /*4e60*/  F2FP.F16.F32.PACK_AB R25, RZ, R25 ;  /* 0x00000019ff19723e */ /* 0x000fe200000000ff */
[----:B------:R-:W-:Y:S01]  /*4e70*/  STG.E.U16 desc[UR6][R8.64], R22 ;  /* 0x0000001608007986 */ /* 0x000fe2000c101506 */
[----:B-----5:R-:W-:Y:S01]  /*4e80*/  F2FP.F16.F32.PACK_AB R19, RZ, R19 ;  /* 0x00000013ff13723e */ /* 0x020fe200000000ff */
[----:B---3--:R-:W-:Y:S02]  /*4e90*/  IMAD.WIDE R4, R27, 0x2, R10 ;  /* 0x000000021b047825 */ /* 0x008fe400078e020a */
[----:B------:R3:W-:Y:S01]  /*4ea0*/  STG.E.U16 desc[UR6][R10.64], R23 ;  /* 0x000000170a007986 */ /* 0x0007e2000c101506 */
[----:B-1----:R-:W-:Y:S01]  /*4eb0*/  F2FP.F16.F32.PACK_AB R24, RZ, R24 ;  /* 0x00000018ff18723e */ /* 0x002fe200000000ff */
[----:B------:R-:W1:Y:S01]  /*4ec0*/  LDC R33, c[0x0][0x39c] ;  /* 0x0000e700ff217b82 */ /* 0x000e620000000800 */
[----:B----4-:R-:W-:Y:S01]  /*4ed0*/  IMAD.WIDE R6, R3, 0x2, R16 ;  /* 0x0000000203067825 */ /* 0x010fe200078e0210 */
[----:B------:R4:W-:Y:S01]  /*4ee0*/  STG.E.U16 desc[UR6][R4.64], R13 ;  /* 0x0000000d04007986 */ /* 0x0009e2000c101506 */
[----:B------:R-:W-:-:S03]  /*4ef0*/  F2FP.F16.F32.PACK_AB R0, RZ, R0 ;  /* 0x00000000ff00723e */ /* 0x000fc600000000ff */
[----:B------:R-:W5:Y:S02]  /*4f00*/  LDS R18, [R2+0x8000] ;  /* 0x0080000002127984 */ /* 0x000f640000000800 */
[----:B------:R-:W5:Y:S01]  /*4f10*/  LDC R27, c[0x0][0x39c] ;  /* 0x0000e700ff1b7b82 */ /* 0x000f620000000800 */
[----:B------:R-:W-:Y:S01]  /*4f20*/  F2FP.F16.F32.PACK_AB R20, RZ, R20 ;  /* 0x00000014ff14723e */ /* 0x000fe200000000ff */
[----:B------:R-:W5:Y:S01]  /*4f30*/  LDS R16, [R2+0x6380] ;  /* 0x0063800002107984 */ /* 0x000f620000000800 */
[----:B---3--:R-:W-:Y:S01]  /*4f40*/  PRMT R11, R25, 0x7610, R11 ;  /* 0x00007610190b7816 */ /* 0x008fe2000000000b */
[----:B----4-:R-:W-:Y:S02]  /*4f50*/  IMAD.WIDE R12, R31, 0x2, R6 ;  /* 0x000000021f0c7825 */ /* 0x010fe400078e0206 */
[----:B------:R-:W3:Y:S02]  /*4f60*/  LDS R17, [R2+0x63c0] ;  /* 0x0063c00002117984 */ /* 0x000ee40000000800 */
[----:B------:R-:W4:Y:S02]  /*4f70*/  LDC R26, c[0x0][0x39c] ;  /* 0x0000e700ff1a7b82 */ /* 0x000f240000000800 */
[----:B------:R-:W3:Y:S01]  /*4f80*/  LDS R22, [R2+0x8040] ;  /* 0x0080400002167984 */ /* 0x000ee20000000800 */
[----:B0-----:R-:W-:-:S03]  /*4f90*/  IMAD.WIDE R4, R29, 0x2, R12 ;  /* 0x000000021d047825 */ /* 0x001fc600078e020c */
[----:B------:R-:W-:Y:S02]  /*4fa0*/  STG.E.U16 desc[UR6][R6.64], R19 ;  /* 0x0000001306007986 */ /* 0x000fe4000c101506 */
[----:B------:R-:W0:Y:S01]  /*4fb0*/  LDC.64 R14, c[0x0][0x390] ;  /* 0x0000e400ff0e7b82 */ /* 0x000e220000000a00 */
[----:B-1----:R-:W-:Y:S01]  /*4fc0*/  IMAD.WIDE R8, R33, 0x2, R4 ;  /* 0x0000000221087825 */ /* 0x002fe200078e0204 */
[----:B------:R1:W-:Y:S01]  /*4fd0*/  STG.E.U16 desc[UR6][R12.64], R24 ;  /* 0x000000180c007986 */ /* 0x0003e2000c101506 */
[----:B--2---:R-:W-:-:S03]  /*4fe0*/  F2FP.F16.F32.PACK_AB R21, RZ, R21 ;  /* 0x00000015ff15723e */ /* 0x004fc600000000ff */
[----:B------:R5:W-:Y:S02]  /*4ff0*/  STG.E.U16 desc[UR6][R4.64], R11 ;  /* 0x0000000b04007986 */ /* 0x000be4000c101506 */
[----:B------:R-:W2:Y:S02]  /*5000*/  LDC R35, c[0x0][0x39c] ;  /* 0x0000e700ff237b82 */ /* 0x000ea40000000800 */
[----:B------:R-:W0:Y:S01]  /*5010*/  LDS R23, [R2+0x8080] ;  /* 0x0080800002177984 */ /* 0x000e220000000800 */
[----:B-1----:R-:W-:-:S05]  /*5020*/  PRMT R13, R20, 0x7610, R13 ;  /* 0x00007610140d7816 */ /* 0x002fca000000000d */
[----:B------:R-:W1:Y:S01]  /*5030*/  LDC R29, c[0x0][0x39c] ;  /* 0x0000e700ff1d7b82 */ /* 0x000e620000000800 */
[----:B----4-:R-:W-:Y:S01]  /*5040*/  LEA R3, R26, R3, 0x3 ;  /* 0x000000031a037211 */ /* 0x010fe200078e18ff */
[----:B------:R-:W4:Y:S01]  /*5050*/  LDS R19, [R2+0x80c0] ;  /* 0x0080c00002137984 */ /* 0x000f220000000800 */
[----:B-----5:R-:W-:Y:S01]  /*5060*/  IMAD.WIDE R10, R27, 0x2, R8 ;  /* 0x000000021b0a7825 */ /* 0x020fe200078e0208 */
[----:B------:R-:W-:Y:S02]  /*5070*/  PRMT R5, R0, 0x7610, R5 ;  /* 0x0000761000057816 */ /* 0x000fe40000000005 */
[----:B------:R-:W5:Y:S01]  /*5080*/  LDS R0, [R2+0x8140] ;  /* 0x0081400002007984 */ /* 0x000f620000000800 */
[----:B------:R-:W-:Y:S01]  /*5090*/  F2FP.F16.F32.PACK_AB R18, RZ, R18 ;  /* 0x00000012ff12723e */ /* 0x000fe200000000ff */
[----:B------:R-:W4:Y:S02]  /*50a0*/  LDC R25, c[0x0][0x39c] ;  /* 0x0000e700ff197b82 */ /* 0x000f240000000800 */
[----:B------:R-:W-:Y:S01]  /*50b0*/  STG.E.U16 desc[UR6][R8.64], R5 ;  /* 0x0000000508007986 */ /* 0x000fe2000c101506 */
[----:B------:R-:W-:-:S03]  /*50c0*/  F2FP.F16.F32.PACK_AB R16, RZ, R16 ;  /* 0x00000010ff10723e */ /* 0x000fc600000000ff */
[----:B------:R0:W-:Y:S01]  /*50d0*/  STG.E.U16 desc[UR6][R10.64], R13 ;  /* 0x0000000d0a007986 */ /* 0x0001e2000c101506 */
[----:B---3--:R-:W-:Y:S01]  /*50e0*/  F2FP.F16.F32.PACK_AB R17, RZ, R17 ;  /* 0x00000011ff11723e */ /* 0x008fe200000000ff */
[----:B------:R-:W3:Y:S01]  /*50f0*/  LDC R27, c[0x0][0x39c] ;  /* 0x0000e700ff1b7b82 */ /* 0x000ee20000000800 */
[----:B--2---:R-:W-:Y:S01]  /*5100*/  IMAD.WIDE R6, R35, 0x2, R10 ;  /* 0x0000000223067825 */ /* 0x004fe200078e020a */
[----:B------:R-:W2:Y:S01]  /*5110*/  LDS R24, [R2+0x8100] ;  /* 0x0081000002187984 */ /* 0x000ea20000000800 */
[----:B------:R-:W-:-:S03]  /*5120*/  F2FP.F16.F32.PACK_AB R22, RZ, R22 ;  /* 0x00000016ff16723e */ /* 0x000fc600000000ff */
[----:B------:R3:W-:Y:S02]  /*5130*/  STG.E.U16 desc[UR6][R6.64], R21 ;  /* 0x0000001506007986 */ /* 0x0007e4000c101506 */
[----:B------:R-:W2:Y:S01]  /*5140*/  LDC R31, c[0x0][0x39c] ;  /* 0x0000e700ff1f7b82 */ /* 0x000ea20000000800 */
[----:B0-----:R-:W-:Y:S01]  /*5150*/  IMAD.WIDE R12, R3, 0x2, R14 ;  /* 0x00000002030c7825 */ /* 0x001fe200078e020e */
[----:B------:R-:W0:Y:S01]  /*5160*/  LDS R20, [R2+0x8180] ;  /* 0x0081800002147984 */ /* 0x000e220000000800 */
[----:B------:R-:W-:-:S03]  /*5170*/  PRMT R11, R18, 0x7610, R11 ;  /* 0x00007610120b7816 */ /* 0x000fc6000000000b */
[----:B------:R-:W0:Y:S02]  /*5180*/  LDS R21, [R2+0x81c0] ;  /* 0x0081c00002157984 */ /* 0x000e240000000800 */
[----:B------:R-:W0:Y:S01]  /*5190*/  LDC R33, c[0x0][0x39c] ;  /* 0x0000e700ff217b82 */ /* 0x000e220000000800 */
[----:B-1----:R-:W-:Y:S01]  /*51a0*/  IMAD.WIDE R14, R29, 0x2, R12 ;  /* 0x000000021d0e7825 */ /* 0x002fe200078e020c */
[----:B------:R-:W1:Y:S01]  /*51b0*/  LDS R26, [R2+0x8240] ;  /* 0x00824000021a7984 */ /* 0x000e620000000800 */
[----:B------:R-:W-:Y:S02]  /*51c0*/  F2FP.F16.F32.PACK_AB R23, RZ, R23 ;  /* 0x00000017ff17723e */ /* 0x000fe400000000ff */
[----:B----4-:R-:W-:Y:S02]  /*51d0*/  IMAD.WIDE R4, R25, 0x2, R6 ;  /* 0x0000000219047825 */ /* 0x010fe400078e0206 */
[----:B------:R-:W4:Y:S01]  /*51e0*/  LDS R25, [R2+0x8200] ;  /* 0x0082000002197984 */ /* 0x000f220000000800 */
[----:B------:R-:W1:Y:S01]  /*51f0*/  LDC R29, c[0x0][0x39c] ;  /* 0x0000e700ff1d7b82 */ /* 0x000e620000000800 */
[----:B------:R-:W-:Y:S01]  /*5200*/  F2FP.F16.F32.PACK_AB R19, RZ, R19 ;  /* 0x00000013ff13723e */ /* 0x000fe200000000ff */
[----:B---3--:R-:W-:Y:S01]  /*5210*/  IMAD.WIDE R6, R27, 0x2, R4 ;  /* 0x000000021b067825 */ /* 0x008fe200078e0204 */
[----:B------:R3:W-:Y:S01]  /*5220*/  STG.E.U16 desc[UR6][R4.64], R16 ;  /* 0x0000001004007986 */ /* 0x0007e2000c101506 */
[----:B-----5:R-:W-:-:S04]  /*5230*/  F2FP.F16.F32.PACK_AB R0, RZ, R0 ;  /* 0x00000000ff00723e */ /* 0x020fc800000000ff */
[----:B------:R-:W5:Y:S01]  /*5240*/  LDC R35, c[0x0][0x39c] ;  /* 0x0000e700ff237b82 */ /* 0x000f620000000800 */
[----:B--2---:R-:W-:Y:S01]  /*5250*/  IMAD.WIDE R8, R31, 0x2, R14 ;  /* 0x000000021f087825 */ /* 0x004fe200078e020e */
[----:B------:R-:W-:Y:S04]  /*5260*/  STG.E.U16 desc[UR6][R6.64], R17 ;  /* 0x0000001106007986 */ /* 0x000fe8000c101506 */
[----:B------:R0:W-:Y:S02]  /*5270*/  STG.E.U16 desc[UR6][R12.64], R11 ;  /* 0x0000000b0c007986 */ /* 0x0001e4000c101506 */
[----:B------:R-:W2:Y:S01]  /*5280*/  LDC R37, c[0x0][0x39c] ;  /* 0x0000e700ff257b82 */ /* 0x000ea20000000800 */
[----:B---3--:R-:W-:Y:S01]  /*5290*/  PRMT R5, R22, 0x7610, R5 ;  /* 0x0000761016057816 */ /* 0x008fe20000000005 */
[----:B------:R-:W3:Y:S01]  /*52a0*/  LDS R18, [R2+0x8280] ;  /* 0x0082800002127984 */ /* 0x000ee20000000800 */
[----:B------:R-:W-:-:S03]  /*52b0*/  F2FP.F16.F32.PACK_AB R24, RZ, R24 ;  /* 0x00000018ff18723e */ /* 0x000fc600000000ff */
[----:B------:R1:W-:Y:S02]  /*52c0*/  STG.E.U16 desc[UR6][R14.64], R5 ;  /* 0x000000050e007986 */ /* 0x0003e4000c101506 */
[----:B------:R-:W3:Y:S01]  /*52d0*/  LDC R31, c[0x0][0x39c] ;  /* 0x0000e700ff1f7b82 */ /* 0x000ee20000000800 */
[----:B0-----:R-:W-:Y:S01]  /*52e0*/  IMAD.WIDE R10, R33, 0x2, R8 ;  /* 0x00000002210a7825 */ /* 0x001fe200078e0208 */
[----:B------:R-:W0:Y:S01]  /*52f0*/  LDS R27, [R2+0x8340] ;  /* 0x00834000021b7984 */ /* 0x000e220000000800 */
[----:B------:R-:W-:Y:S02]  /*5300*/  PRMT R13, R0, 0x7610, R13 ;  /* 0x00007610000d7816 */ /* 0x000fe4000000000d */
[----:B------:R-:W-:Y:S01]  /*5310*/  F2FP.F16.F32.PACK_AB R20, RZ, R20 ;  /* 0x00000014ff14723e */ /* 0x000fe200000000ff */
[----:B------:R2:W-:Y:S02]  /*5320*/  STG.E.U16 desc[UR6][R8.64], R23 ;  /* 0x0000001708007986 */ /* 0x0005e4000c101506 */
[----:B------:R-:W0:Y:S01]  /*5330*/  LDC R28, c[0x0][0x39c] ;  /* 0x0000e700ff1c7b82 */ /* 0x000e220000000800 */
[----:B------:R-:W-:Y:S01]  /*5340*/  F2FP.F16.F32.PACK_AB R21, RZ, R21 ;  /* 0x00000015ff15723e */ /* 0x000fe200000000ff */
[----:B-1----:R-:W-:Y:S01]  /*5350*/  IMAD.WIDE R4, R29, 0x2, R10 ;  /* 0x000000021d047825 */ /* 0x002fe200078e020a */
[----:B------:R-:W-:Y:S01]  /*5360*/  STG.E.U16 desc[UR6][R10.64], R19 ;  /* 0x000000130a007986 */ /* 0x000fe2000c101506 */
[----:B------:R-:W-:-:S03]  /*5370*/  F2FP.F16.F32.PACK_AB R26, RZ, R26 ;  /* 0x0000001aff1a723e */ /* 0x000fc600000000ff */
[----:B------:R-:W-:Y:S01]  /*5380*/  STG.E.U16 desc[UR6][R4.64], R24 ;  /* 0x0000001804007986 */ /* 0x000fe2000c101506 */
[----:B------:R-:W1:Y:S01]  /*5390*/  LDC.64 R16, c[0x0][0x390] ;  /* 0x0000e400ff107b82 */ /* 0x000e620000000a00 */
[----:B-----5:R-:W-:Y:S01]  /*53a0*/  IMAD.WIDE R6, R35, 0x2, R4 ;  /* 0x0000000223067825 */ /* 0x020fe200078e0204 */
[----:B----4-:R-:W-:Y:S01]  /*53b0*/  F2FP.F16.F32.PACK_AB R25, RZ, R25 ;  /* 0x00000019ff19723e */ /* 0x010fe200000000ff */
[----:B------:R-:W4:Y:S02]  /*53c0*/  LDS R22, [R2+0x82c0] ;  /* 0x0082c00002167984 */ /* 0x000f240000000800 */
[----:B--2---:R-:W-:-:S03]  /*53d0*/  IMAD.WIDE R8, R37, 0x2, R6 ;  /* 0x0000000225087825 */ /* 0x004fc600078e0206 */
[----:B------:R-:W2:Y:S01]  /*53e0*/  LDC R15, c[0x0][0x39c] ;  /* 0x0000e700ff0f7b82 */ /* 0x000ea20000000800 */
[----:B------:R5:W-:Y:S04]  /*53f0*/  STG.E.U16 desc[UR6][R6.64], R13 ;  /* 0x0000000d06007986 */ /* 0x000be8000c101506 */
[----:B------:R-:W4:Y:S03]  /*5400*/  LDS R23, [R2+0x8300] ;  /* 0x0083000002177984 */ /* 0x000f260000000800 */
[----:B------:R-:W4:Y:S01]  /*5410*/  LDC R29, c[0x0][0x39c] ;  /* 0x0000e700ff1d7b82 */ /* 0x000f220000000800 */
[----:B0-----:R-:W-:Y:S01]  /*5420*/  IMAD R3, R28, 0x8, R3 ;  /* 0x000000081c037824 */ /* 0x001fe200078e0203 */
[----:B------:R0:W-:Y:S01]  /*5430*/  STG.E.U16 desc[UR6][R8.64], R20 ;  /* 0x0000001408007986 */ /* 0x0001e2000c101506 */
[----:B---3--:R-:W-:Y:S01]  /*5440*/  F2FP.F16.F32.PACK_AB R18, RZ, R18 ;  /* 0x00000012ff12723e */ /* 0x008fe200000000ff */
[----:B-----5:R-:W-:Y:S01]  /*5450*/  IMAD.WIDE R12, R31, 0x2, R8 ;  /* 0x000000021f0c7825 */ /* 0x020fe200078e0208 */
[----:B------:R-:W-:Y:S01]  /*5460*/  PRMT R7, R25, 0x7610, R7 ;  /* 0x0000761019077816 */ /* 0x000fe20000000007 */
[----:B------:R-:W3:Y:S02]  /*5470*/  LDS R0, [R2+0x8380] ;  /* 0x0083800002007984 */ /* 0x000ee40000000800 */
[----:B------:R-:W5:Y:S01]  /*5480*/  LDC R31, c[0x0][0x39c] ;  /* 0x0000e700ff1f7b82 */ /* 0x000f620000000800 */
[----:B-1----:R-:W-:Y:S01]  /*5490*/  IMAD.WIDE R10, R3, 0x2, R16 ;  /* 0x00000002030a7825 */ /* 0x002fe200078e0210 */
[----:B------:R-:W-:Y:S01]  /*54a0*/  STG.E.U16 desc[UR6][R12.64], R21 ;  /* 0x000000150c007986 */ /* 0x000fe2000c101506 */
[----:B------:R-:W-:-:S02]  /*54b0*/  F2FP.F16.F32.PACK_AB R27, RZ, R27 ;  /* 0x0000001bff1b723e */ /* 0x000fc400000000ff */
[----:B0-----:R-:W-:Y:S01]  /*54c0*/  PRMT R9, R26, 0x7610, R9 ;  /* 0x000076101a097816 */ /* 0x001fe20000000009 */
[----:B------:R4:W-:Y:S02]  /*54d0*/  STG.E.U16 desc[UR6][R10.64], R7 ;  /* 0x000000070a007986 */ /* 0x0009e4000c101506 */
[----:B------:R-:W0:Y:S01]  /*54e0*/  LDC R33, c[0x0][0x39c] ;  /* 0x0000e700ff217b82 */ /* 0x000e220000000800 */
[----:B--2---:R-:W-:Y:S01]  /*54f0*/  IMAD.WIDE R4, R15, 0x2, R10 ;  /* 0x000000020f047825 */ /* 0x004fe200078e020a */
[----:B------:R-:W1:Y:S04]  /*5500*/  LDS R16, [R2+0x83c0] ;  /* 0x0083c00002107984 */ /* 0x000e680000000800 */
[----:B------:R-:W2:Y:S02]  /*5510*/  LDS R17, [R2+0xa000] ;  /* 0x00a0000002117984 */ /* 0x000ea40000000800 */
[----:B------:R-:W1:Y:S01]  /*5520*/  LDC R25, c[0x0][0x39c] ;  /* 0x0000e700ff197b82 */ /* 0x000e620000000800 */
[----:B----4-:R-:W-:Y:S01]  /*5530*/  IMAD.WIDE R6, R29, 0x2, R4 ;  /* 0x000000021d067825 */ /* 0x010fe200078e0204 */
[----:B------:R5:W-:Y:S01]  /*5540*/  STG.E.U16 desc[UR6][R4.64], R9 ;  /* 0x0000000904007986 */ /* 0x000be2000c101506 */
[----:B------:R-:W-:-:S02]  /*5550*/  PRMT R11, R18, 0x7610, R11 ;  /* 0x00007610120b7816 */ /* 0x000fc4000000000b */
[----:B------:R-:W-:-:S03]  /*5560*/  F2FP.F16.F32.PACK_AB R22, RZ, R22 ;  /* 0x00000016ff16723e */ /* 0x000fc600000000ff */
[----:B------:R-:W4:Y:S01]  /*5570*/  LDC R29, c[0x0][0x39c] ;  /* 0x0000e700ff1d7b82 */ /* 0x000f220000000800 */
[----:B------:R-:W2:Y:S04]  /*5580*/  LDS R19, [R2+0xa040] ;  /* 0x00a0400002137984 */ /* 0x000ea80000000800 */
[----:B------:R3:W-:Y:S01]  /*5590*/  STG.E.U16 desc[UR6][R6.64], R11 ;  /* 0x0000000b06007986 */ /* 0x0007e2000c101506 */
[----:B------:R-:W-:Y:S02]  /*55a0*/  F2FP.F16.F32.PACK_AB R23, RZ, R23 ;  /* 0x00000017ff17723e */ /* 0x000fe400000000ff */
[----:B------:R-:W2:Y:S01]  /*55b0*/  LDC R26, c[0x0][0x39c] ;  /* 0x0000e700ff1a7b82 */ /* 0x000ea20000000800 */
[----:B-----5:R-:W-:Y:S01]  /*55c0*/  IMAD.WIDE R8, R31, 0x2, R6 ;  /* 0x000000021f087825 */ /* 0x020fe200078e0206 */
[----:B------:R-:W5:Y:S04]  /*55d0*/  LDS R20, [R2+0xa080] ;  /* 0x00a0800002147984 */ /* 0x000f680000000800 */
[----:B------:R-:W5:Y:S01]  /*55e0*/  LDS R21, [R2+0xa0c0] ;  /* 0x00a0c00002157984 */ /* 0x000f620000000800 */
[----:B0-----:R-:W-:Y:S01]  /*55f0*/  IMAD.WIDE R4, R33, 0x2, R8 ;  /* 0x0000000221047825 */ /* 0x001fe200078e0208 */
[----:B------:R-:W0:Y:S01]  /*5600*/  LDC.64 R14, c[0x0][0x390] ;  /* 0x0000e400ff0e7b82 */ /* 0x000e220000000a00 */
[----:B---3--:R-:W-:Y:S01]  /*5610*/  PRMT R7, R27, 0x7610, R7 ;  /* 0x000076101b077816 */ /* 0x008fe20000000007 */
[----:B------:R-:W3:Y:S01]  /*5620*/  LDS R18, [R2+0xa100] ;  /* 0x00a1000002127984 */ /* 0x000ee20000000800 */
[----:B------:R-:W-:Y:S01]  /*5630*/  F2FP.F16.F32.PACK_AB R0, RZ, R0 ;  /* 0x00000000ff00723e */ /* 0x000fe200000000ff */
[----:B-1----:R-:W-:-:S02]  /*5640*/  IMAD.WIDE R10, R25, 0x2, R4 ;  /* 0x00000002190a7825 */ /* 0x002fc400078e0204 */
[----:B------:R-:W-:Y:S02]  /*5650*/  STG.E.U16 desc[UR6][R8.64], R22 ;  /* 0x0000001608007986 */ /* 0x000fe4000c101506 */
[----:B------:R-:W1:Y:S02]  /*5660*/  LDC R31, c[0x0][0x39c] ;  /* 0x0000e700ff1f7b82 */ /* 0x000e640000000800 */
[----:B------:R-:W3:Y:S01]  /*5670*/  LDS R24, [R2+0xa140] ;  /* 0x00a1400002187984 */ /* 0x000ee20000000800 */
[----:B----4-:R-:W-:Y:S01]  /*5680*/  IMAD.WIDE R12, R29, 0x2, R10 ;  /* 0x000000021d0c7825 */ /* 0x010fe200078e020a */
[----:B------:R-:W-:Y:S02]  /*5690*/  F2FP.F16.F32.PACK_AB R16, RZ, R16 ;  /* 0x00000010ff10723e */ /* 0x000fe400000000ff */
[----:B------:R1:W-:Y:S01]  /*56a0*/  STG.E.U16 desc[UR6][R4.64], R23 ;  /* 0x0000001704007986 */ /* 0x0003e2000c101506 */
[----:B--2---:R-:W-:Y:S01]  /*56b0*/  F2FP.F16.F32.PACK_AB R17, RZ, R17 ;  /* 0x00000011ff11723e */ /* 0x004fe200000000ff */
[----:B------:R-:W2:Y:S01]  /*56c0*/  LDC R35, c[0x0][0x39c] ;  /* 0x0000e700ff237b82 */ /* 0x000ea20000000800 */
[----:B------:R-:W-:Y:S01]  /*56d0*/  IMAD R3, R26, 0x8, R3 ;  /* 0x000000081a037824 */ /* 0x000fe200078e0203 */
[----:B------:R2:W-:Y:S04]  /*56e0*/  STG.E.U16 desc[UR6][R10.64], R7 ;  /* 0x000000070a007986 */ /* 0x0005e8000c101506 */
[----:B------:R-:W4:Y:S02]  /*56f0*/  LDS R25, [R2+0xa200] ;  /* 0x00a2000002197984 */ /* 0x000f240000000800 */
[----:B------:R-:W4:Y:S01]  /*5700*/  LDC R27, c[0x0][0x39c] ;  /* 0x0000e700ff1b7b82 */ /* 0x000f220000000800 */
[----:B0-----:R-:W-:Y:S01]  /*5710*/  IMAD.WIDE R14, R3, 0x2, R14 ;  /* 0x00000002030e7825 */ /* 0x001fe200078e020e */
[----:B------:R-:W0:Y:S01]  /*5720*/  LDS R22, [R2+0xa180] ;  /* 0x00a1800002167984 */ /* 0x000e220000000800 */
[----:B------:R-:W-:-:S03]  /*5730*/  F2FP.F16.F32.PACK_AB R19, RZ, R19 ;  /* 0x00000013ff13723e */ /* 0x000fc600000000ff */
[----:B------:R-:W0:Y:S02]  /*5740*/  LDS R23, [R2+0xa1c0] ;  /* 0x00a1c00002177984 */ /* 0x000e240000000800 */
[----:B------:R-:W0:Y:S01]  /*5750*/  LDC R29, c[0x0][0x39c] ;  /* 0x0000e700ff1d7b82 */ /* 0x000e220000000800 */
[----:B-1----:R-:W-:Y:S01]  /*5760*/  IMAD.WIDE R4, R31, 0x2, R12 ;  /* 0x000000021f047825 */ /* 0x002fe200078e020c */
[----:B------:R-:W-:Y:S01]  /*5770*/  STG.E.U16 desc[UR6][R12.64], R0 ;  /* 0x000000000c007986 */ /* 0x000fe2000c101506 */
[----:B-----5:R-:W-:-:S03]  /*5780*/  F2FP.F16.F32.PACK_AB R20, RZ, R20 ;  /* 0x00000014ff14723e */ /* 0x020fc600000000ff */
[----:B------:R-:W1:Y:S01]  /*5790*/  LDS R26, [R2+0xa240] ;  /* 0x00a24000021a7984 */ /* 0x000e620000000800 */
[----:B------:R-:W-:Y:S01]  /*57a0*/  F2FP.F16.F32.PACK_AB R21, RZ, R21 ;  /* 0x00000015ff15723e */ /* 0x000fe200000000ff */
[----:B------:R-:W5:Y:S01]  /*57b0*/  LDC R33, c[0x0][0x39c] ;  /* 0x0000e700ff217b82 */ /* 0x000f620000000800 */
[----:B--2---:R-:W-:Y:S01]  /*57c0*/  IMAD.WIDE R6, R35, 0x2, R14 ;  /* 0x0000000223067825 */ /* 0x004fe200078e020e */
[----:B------:R5:W-:Y:S01]  /*57d0*/  STG.E.U16 desc[UR6][R4.64], R16 ;  /* 0x0000001004007986 */ /* 0x000be2000c101506 */
[----:B---3--:R-:W-:-:S03]  /*57e0*/  F2FP.F16.F32.PACK_AB R18, RZ, R18 ;  /* 0x00000012ff12723e */ /* 0x008fc600000000ff */
[----:B------:R2:W-:Y:S02]  /*57f0*/  STG.E.U16 desc[UR6][R14.64], R17 ;  /* 0x000000110e007986 */ /* 0x0005e4000c101506 */
[----:B------:R-:W3:Y:S01]  /*5800*/  LDC R31, c[0x0][0x39c] ;  /* 0x0000e700ff1f7b82 */ /* 0x000ee20000000800 */
[----:B----4-:R-:W-:Y:S01]  /*5810*/  IMAD.WIDE R8, R27, 0x2, R6 ;  /* 0x000000021b087825 */ /* 0x010fe200078e0206 */
[----:B------:R3:W-:Y:S01]  /*5820*/  STG.E.U16 desc[UR6][R6.64], R19 ;  /* 0x0000001306007986 */ /* 0x0007e2000c101506 */
[----:B------:R-:W-:-:S03]  /*5830*/  F2FP.F16.F32.PACK_AB R24, RZ, R24 ;  /* 0x00000018ff18723e */ /* 0x000fc600000000ff */
[----:B------:R-:W4:Y:S02]  /*5840*/  LDS R19, [R2+0xa340] ;  /* 0x00a3400002137984 */ /* 0x000f240000000800 */
[----:B------:R-:W4:Y:S01]  /*5850*/  LDC R27, c[0x0][0x39c] ;  /* 0x0000e700ff1b7b82 */ /* 0x000f220000000800 */
[----:B0-----:R-:W-:Y:S01]  /*5860*/  IMAD.WIDE R10, R29, 0x2, R8 ;  /* 0x000000021d0a7825 */ /* 0x001fe200078e0208 */
[----:B------:R-:W0:Y:S04]  /*5870*/  LDS R0, [R2+0xa280] ;  /* 0x00a2800002007984 */ /* 0x000e280000000800 */
[----:B------:R-:W0:Y:S01]  /*5880*/  LDS R16, [R2+0xa2c0] ;  /* 0x00a2c00002107984 */ /* 0x000e220000000800 */
[----:B------:R-:W-:Y:S01]  /*5890*/  F2FP.F16.F32.PACK_AB R25, RZ, R25 ;  /* 0x00000019ff19723e */ /* 0x000fe200000000ff */
[----:B------:R-:W0:Y:S01]  /*58a0*/  LDC R28, c[0x0][0x39c] ;  /* 0x0000e700ff1c7b82 */ /* 0x000e220000000800 */
[----:B-----5:R-:W-:Y:S01]  /*58b0*/  IMAD.WIDE R4, R33, 0x2, R10 ;  /* 0x0000000221047825 */ /* 0x020fe200078e020a */
[----:B------:R-:W5:Y:S01]  /*58c0*/  LDS R17, [R2+0xa300] ;  /* 0x00a3000002117984 */ /* 0x000f620000000800 */
[----:B------:R-:W-:-:S03]  /*58d0*/  F2FP.F16.F32.PACK_AB R22, RZ, R22 ;  /* 0x00000016ff16723e */ /* 0x000fc600000000ff */
[----:B------:R-:W-:Y:S01]  /*58e0*/  STG.E.U16 desc[UR6][R8.64], R20 ;  /* 0x0000001408007986 */ /* 0x000fe2000c101506 */
[----:B------:R-:W-:Y:S01]  /*58f0*/  F2FP.F16.F32.PACK_AB R23, RZ, R23 ;  /* 0x00000017ff17723e */ /* 0x000fe200000000ff */
[----:B--2---:R-:W2:Y:S01]  /*5900*/  LDC.64 R14, c[0x0][0x390] ;  /* 0x0000e400ff0e7b82 */ /* 0x004ea20000000a00 */
[----:B---3--:R-:W-:Y:S01]  /*5910*/  IMAD.WIDE R6, R31, 0x2, R4 ;  /* 0x000000021f067825 */ /* 0x008fe200078e0204 */
[----:B------:R3:W-:Y:S04]  /*5920*/  STG.E.U16 desc[UR6][R10.64], R21 ;  /* 0x000000150a007986 */ /* 0x0007e8000c101506 */
[----:B------:R2:W-:Y:S01]  /*5930*/  STG.E.U16 desc[UR6][R4.64], R18 ;  /* 0x0000001204007986 */ /* 0x0005e2000c101506 */
[----:B-1----:R-:W-:Y:S01]  /*5940*/  F2FP.F16.F32.PACK_AB R26, RZ, R26 ;  /* 0x0000001aff1a723e */ /* 0x002fe200000000ff */
[----:B------:R-:W1:Y:S01]  /*5950*/  LDC R29, c[0x0][0x39c] ;  /* 0x0000e700ff1d7b82 */ /* 0x000e620000000800 */
[----:B----4-:R-:W-:Y:S01]  /*5960*/  IMAD.WIDE R12, R27, 0x2, R6 ;  /* 0x000000021b0c7825 */ /* 0x010fe200078e0206 */
[----:B------:R4:W-:Y:S01]  /*5970*/  STG.E.U16 desc[UR6][R6.64], R24 ;  /* 0x0000001806007986 */ /* 0x0009e2000c101506 */
[----:B---3--:R-:W-:-:S03]  /*5980*/  PRMT R11, R25, 0x7610, R11 ;  /* 0x00007610190b7816 */ /* 0x008fc6000000000b */
[----:B------:R-:W-:Y:S02]  /*5990*/  STG.E.U16 desc[UR6][R12.64], R22 ;  /* 0x000000160c007986 */ /* 0x000fe4000c101506 */
[----:B------:R-:W4:Y:S01]  /*59a0*/  LDC R35, c[0x0][0x39c] ;  /* 0x0000e700ff237b82 */ /* 0x000f220000000800 */
[----:B0-----:R-:W-:Y:S01]  /*59b0*/  LEA R3, R28, R3, 0x3 ;  /* 0x000000031c037211 */ /* 0x001fe200078e18ff */
[----:B------:R-:W0:Y:S01]  /*59c0*/  LDS R18, [R2+0xa380] ;  /* 0x00a3800002127984 */ /* 0x000e220000000800 */
[----:B------:R-:W-:-:S03]  /*59d0*/  F2FP.F16.F32.PACK_AB R19, RZ, R19 ;  /* 0x00000013ff13723e */ /* 0x000fc600000000ff */
[----:B------:R-:W3:Y:S02]  /*59e0*/  LDS R20, [R2+0xa3c0] ;  /* 0x00a3c00002147984 */ /* 0x000ee40000000800 */
[----:B------:R-:W0:Y:S01]  /*59f0*/  LDC R31, c[0x0][0x39c] ;  /* 0x0000e700ff1f7b82 */ /* 0x000e220000000800 */
[----:B--2---:R-:W-:Y:S01]  /*5a00*/  IMAD.WIDE R8, R3, 0x2, R14 ;  /* 0x0000000203087825 */ /* 0x004fe200078e020e */
[----:B------:R-:W-:Y:S01]  /*5a10*/  F2FP.F16.F32.PACK_AB R0, RZ, R0 ;  /* 0x00000000ff00723e */ /* 0x000fe200000000ff */
[----:B------:R-:W2:Y:S01]  /*5a20*/  LDS R21, [R2+0xc000] ;  /* 0x00c0000002157984 */ /* 0x000ea20000000800 */
[----:B------:R-:W-:-:S03]  /*5a30*/  F2FP.F16.F32.PACK_AB R16, RZ, R16 ;  /* 0x00000010ff10723e */ /* 0x000fc600000000ff */
[----:B------:R-:W2:Y:S01]  /*5a40*/  LDS R22, [R2+0xc040] ;  /* 0x00c0400002167984 */ /* 0x000ea20000000800 */
[----:B------:R-:W3:Y:S01]  /*5a50*/  LDC R27, c[0x0][0x39c] ;  /* 0x0000e700ff1b7b82 */ /* 0x000ee20000000800 */
[----:B-1----:R-:W-:Y:S01]  /*5a60*/  IMAD.WIDE R4, R29, 0x2, R12 ;  /* 0x000000021d047825 */ /* 0x002fe200078e020c */
[----:B------:R-:W-:Y:S01]  /*5a70*/  PRMT R29, R19, 0x7610, R29 ;  /* 0x00007610131d7816 */ /* 0x000fe2000000001d */
[----:B------:R-:W1:Y:S01]  /*5a80*/  LDS R24, [R2+0xc0c0] ;  /* 0x00c0c00002187984 */ /* 0x000e620000000800 */
[----:B------:R-:W-:Y:S02]  /*5a90*/  PRMT R28, R16, 0x7610, R28 ;  /* 0x00007610101c7816 */ /* 0x000fe4000000001c */
[----:B-----5:R-:W-:Y:S01]  /*5aa0*/  F2FP.F16.F32.PACK_AB R17, RZ, R17 ;  /* 0x00000011ff11723e */ /* 0x020fe200000000ff */
[----:B------:R5:W-:Y:S01]  /*5ab0*/  STG.E.U16 desc[UR6][R4.64], R23 ;  /* 0x0000001704007986 */ /* 0x000be2000c101506 */
[----:B------:R-:W1:Y:S01]  /*5ac0*/  LDC R33, c[0x0][0x39c] ;  /* 0x0000e700ff217b82 */ /* 0x000e620000000800 */
[----:B----4-:R-:W-:-:S02]  /*5ad0*/  IMAD.WIDE R6, R35, 0x2, R8 ;  /* 0x0000000223067825 */ /* 0x010fc400078e0208 */
[----:B------:R0:W-:Y:S04]  /*5ae0*/  STG.E.U16 desc[UR6][R8.64], R11 ;  /* 0x0000000b08007986 */ /* 0x0001e8000c101506 */
[----:B------:R-:W4:Y:S01]  /*5af0*/  LDS R23, [R2+0xc080] ;  /* 0x00c0800002177984 */ /* 0x000f220000000800 */
[----:B------:R-:W4:Y:S01]  /*5b00*/  LDC R37, c[0x0][0x39c] ;  /* 0x0000e700ff257b82 */ /* 0x000f220000000800 */
[----:B-----5:R-:W-:Y:S02]  /*5b10*/  PRMT R5, R26, 0x7610, R5 ;  /* 0x000076101a057816 */ /* 0x020fe40000000005 */
[----:B------:R-:W5:Y:S01]  /*5b20*/  LDS R16, [R2+0xc140] ;  /* 0x00c1400002107984 */ /* 0x000f620000000800 */
[----:B0-----:R-:W-:-:S04]  /*5b30*/  IMAD.WIDE R10, R31, 0x2, R6 ;  /* 0x000000021f0a7825 */ /* 0x001fc800078e0206 */
[----:B------:R-:W0:Y:S01]  /*5b40*/  LDC R25, c[0x0][0x39c] ;  /* 0x0000e700ff197b82 */ /* 0x000e220000000800 */
[----:B------:R1:W-:Y:S01]  /*5b50*/  STG.E.U16 desc[UR6][R6.64], R5 ;  /* 0x0000000506007986 */ /* 0x0003e2000c101506 */
[----:B------:R-:W-:Y:S02]  /*5b60*/  PRMT R9, R0, 0x7610, R9 ;  /* 0x0000761000097816 */ /* 0x000fe40000000009 */
[----:B------:R-:W-:Y:S01]  /*5b70*/  F2FP.F16.F32.PACK_AB R18, RZ, R18 ;  /* 0x00000012ff12723e */ /* 0x000fe200000000ff */
[----:B---3--:R-:W-:Y:S01]  /*5b80*/  IMAD.WIDE R14, R27, 0x2, R10 ;  /* 0x000000021b0e7825 */ /* 0x008fe200078e020a */
[----:B------:R-:W3:Y:S01]  /*5b90*/  LDS R0, [R2+0xc100] ;  /* 0x00c1000002007984 */ /* 0x000ee20000000800 */
[----:B------:R-:W-:Y:S01]  /*5ba0*/  F2FP.F16.F32.PACK_AB R20, RZ, R20 ;  /* 0x00000014ff14723e */ /* 0x000fe200000000ff */
[----:B------:R-:W5:Y:S02]  /*5bb0*/  LDC R26, c[0x0][0x39c] ;  /* 0x0000e700ff1a7b82 */ /* 0x000f640000000800 */
[----:B------:R0:W-:Y:S01]  /*5bc0*/  STG.E.U16 desc[UR6][R10.64], R9 ;  /* 0x000000090a007986 */ /* 0x0001e2000c101506 */
[----:B--2---:R-:W-:Y:S01]  /*5bd0*/  F2FP.F16.F32.PACK_AB R21, RZ, R21 ;  /* 0x00000015ff15723e */ /* 0x004fe200000000ff */
[----:B-1----:R-:W-:-:S02]  /*5be0*/  IMAD.WIDE R4, R33, 0x2, R14 ;  /* 0x0000000221047825 */ /* 0x002fc400078e020e */
[----:B------:R-:W-:Y:S01]  /*5bf0*/  STG.E.U16 desc[UR6][R14.64], R28 ;  /* 0x0000001c0e007986 */ /* 0x000fe2000c101506 */
[----:B------:R-:W-:Y:S01]  /*5c00*/  F2FP.F16.F32.PACK_AB R22, RZ, R22 ;  /* 0x00000016ff16723e */ /* 0x000fe200000000ff */
[----:B------:R-:W1:Y:S02]  /*5c10*/  LDC R27, c[0x0][0x39c] ;  /* 0x0000e700ff1b7b82 */ /* 0x000e640000000800 */
[----:B------:R1:W-:Y:S01]  /*5c20*/  STG.E.U16 desc[UR6][R4.64], R17 ;  /* 0x0000001104007986 */ /* 0x0003e2000c101506 */
[----:B----4-:R-:W-:Y:S01]  /*5c30*/  IMAD.WIDE R6, R37, 0x2, R4 ;  /* 0x0000000225067825 */ /* 0x010fe200078e0204 */
[----:B------:R-:W-:Y:S02]  /*5c40*/  F2FP.F16.F32.PACK_AB R24, RZ, R24 ;  /* 0x00000018ff18723e */ /* 0x000fe400000000ff */
[----:B------:R-:W2:Y:S02]  /*5c50*/  LDS R14, [R2+0xc180] ;  /* 0x00c18000020e7984 */ /* 0x000ea40000000800 */
[----:B------:R-:W4:Y:S01]  /*5c60*/  LDC.64 R12, c[0x0][0x390] ;  /* 0x0000e400ff0c7b82 */ /* 0x000f220000000a00 */
[----:B0-----:R-:W-:Y:S01]  /*5c70*/  IMAD.WIDE R8, R25, 0x2, R6 ;  /* 0x0000000219087825 */ /* 0x001fe200078e0206 */
[----:B------:R0:W-:Y:S04]  /*5c80*/  STG.E.U16 desc[UR6][R6.64], R29 ;  /* 0x0000001d06007986 */ /* 0x0001e8000c101506 */
[----:B------:R-:W2:Y:S01]  /*5c90*/  LDS R15, [R2+0xc1c0] ;  /* 0x00c1c000020f7984 */ /* 0x000ea20000000800 */
[----:B------:R-:W-:Y:S01]  /*5ca0*/  F2FP.F16.F32.PACK_AB R23, RZ, R23 ;  /* 0x00000017ff17723e */ /* 0x000fe200000000ff */
[----:B------:R-:W2:Y:S01]  /*5cb0*/  LDC R19, c[0x0][0x39c] ;  /* 0x0000e700ff137b82 */ /* 0x000ea20000000800 */
[----:B-----5:R-:W-:Y:S01]  /*5cc0*/  IMAD R3, R26, 0x8, R3 ;  /* 0x000000081a037824 */ /* 0x020fe200078e0203 */
[----:B------:R-:W5:Y:S01]  /*5cd0*/  LDS R17, [R2+0xc200] ;  /* 0x00c2000002117984 */ /* 0x000f620000000800 */
[----:B------:R-:W-:-:S03]  /*5ce0*/  F2FP.F16.F32.PACK_AB R16, RZ, R16 ;  /* 0x00000010ff10723e */ /* 0x000fc600000000ff */
[----:B------:R2:W-:Y:S02]  /*5cf0*/  STG.E.U16 desc[UR6][R8.64], R18 ;  /* 0x0000001208007986 */ /* 0x0005e4000c101506 */
[----:B------:R-:W5:Y:S01]  /*5d00*/  LDC R25, c[0x0][0x39c] ;  /* 0x0000e700ff197b82 */ /* 0x000f620000000800 */
[----:B-1----:R-:W-:Y:S01]  /*5d10*/  IMAD.WIDE R4, R27, 0x2, R8 ;  /* 0x000000021b047825 */ /* 0x002fe200078e0208 */
[----:B------:R-:W1:Y:S04]  /*5d20*/  LDS R18, [R2+0xc240] ;  /* 0x00c2400002127984 */ /* 0x000e680000000800 */
[----:B------:R5:W-:Y:S01]  /*5d30*/  STG.E.U16 desc[UR6][R4.64], R20 ;  /* 0x0000001404007986 */ /* 0x000be2000c101506 */
[----:B---3--:R-:W-:Y:S01]  /*5d40*/  F2FP.F16.F32.PACK_AB R0, RZ, R0 ;  /* 0x00000000ff00723e */ /* 0x008fe200000000ff */
[----:B0-----:R-:W0:Y:S01]  /*5d50*/  LDC R29, c[0x0][0x39c] ;  /* 0x0000e700ff1d7b82 */ /* 0x001e220000000800 */
[----:B----4-:R-:W-:Y:S01]  /*5d60*/  IMAD.WIDE R6, R3, 0x2, R12 ;  /* 0x0000000203067825 */ /* 0x010fe200078e020c */
[----:B------:R-:W3:Y:S04]  /*5d70*/  LDS R20, [R2+0xc2c0] ;  /* 0x00c2c00002147984 */ /* 0x000ee80000000800 */
[----:B------:R4:W-:Y:S02]  /*5d80*/  STG.E.U16 desc[UR6][R6.64], R21 ;  /* 0x0000001506007986 */ /* 0x0009e4000c101506 */
[----:B------:R-:W4:Y:S01]  /*5d90*/  LDC R27, c[0x0][0x39c] ;  /* 0x0000e700ff1b7b82 */ /* 0x000f220000000800 */
[----:B--2---:R-:W-:Y:S01]  /*5da0*/  IMAD.WIDE R10, R19, 0x2, R6 ;  /* 0x00000002130a7825 */ /* 0x004fe200078e0206 */
[----:B------:R-:W2:Y:S04]  /*5db0*/  LDS R21, [R2+0xc300] ;  /* 0x00c3000002157984 */ /* 0x000ea80000000800 */
[----:B------:R-:W2:Y:S01]  /*5dc0*/  LDS R19, [R2+0xc280] ;  /* 0x00c2800002137984 */ /* 0x000ea20000000800 */
[----:B------:R-:W-:Y:S01]  /*5dd0*/  F2FP.F16.F32.PACK_AB R14, RZ, R14 ;  /* 0x0000000eff0e723e */ /* 0x000fe200000000ff */
[----:B------:R-:W3:Y:S01]  /*5de0*/  LDC R31, c[0x0][0x39c] ;  /* 0x0000e700ff1f7b82 */ /* 0x000ee20000000800 */
[----:B-----5:R-:W-:Y:S01]  /*5df0*/  IMAD.WIDE R8, R25, 0x2, R10 ;  /* 0x0000000219087825 */ /* 0x020fe200078e020a */
[----:B------:R-:W-:Y:S01]  /*5e00*/  STG.E.U16 desc[UR6][R10.64], R22 ;  /* 0x000000160a007986 */ /* 0x000fe2000c101506 */
[----:B------:R-:W-:-:S03]  /*5e10*/  PRMT R28, R14, 0x7610, R28 ;  /* 0x000076100e1c7816 */ /* 0x000fc6000000001c */
[----:B------:R3:W-:Y:S01]  /*5e20*/  STG.E.U16 desc[UR6][R8.64], R23 ;  /* 0x0000001708007986 */ /* 0x0007e2000c101506 */
[----:B------:R-:W-:Y:S01]  /*5e30*/  F2FP.F16.F32.PACK_AB R15, RZ, R15 ;  /* 0x0000000fff0f723e */ /* 0x000fe200000000ff */
[----:B------:R-:W5:Y:S01]  /*5e40*/  LDC R33, c[0x0][0x39c] ;  /* 0x0000e700ff217b82 */ /* 0x000f620000000800 */
[----:B0-----:R-:W-:Y:S01]  /*5e50*/  IMAD.WIDE R4, R29, 0x2, R8 ;  /* 0x000000021d047825 */ /* 0x001fe200078e0208 */
[----:B------:R-:W0:Y:S01]  /*5e60*/  LDS R22, [R2+0xc340] ;  /* 0x00c3400002167984 */ /* 0x000e220000000800 */
[----:B------:R-:W-:-:S03]  /*5e70*/  F2FP.F16.F32.PACK_AB R17, RZ, R17 ;  /* 0x00000011ff11723e */ /* 0x000fc600000000ff */
[----:B------:R5:W-:Y:S02]  /*5e80*/  STG.E.U16 desc[UR6][R4.64], R24 ;  /* 0x0000001804007986 */ /* 0x000be4000c101506 */
[----:B------:R-:W0:Y:S01]  /*5e90*/  LDC R26, c[0x0][0x39c] ;  /* 0x0000e700ff1a7b82 */ /* 0x000e220000000800 */
[----:B----4-:R-:W-:Y:S01]  /*5ea0*/  IMAD.WIDE R6, R27, 0x2, R4 ;  /* 0x000000021b067825 */ /* 0x010fe200078e0204 */
[----:B------:R-:W4:Y:S01]  /*5eb0*/  LDS R23, [R2+0xc380] ;  /* 0x00c3800002177984 */ /* 0x000f220000000800 */
[----:B-1----:R-:W-:-:S03]  /*5ec0*/  F2FP.F16.F32.PACK_AB R18, RZ, R18 ;  /* 0x00000012ff12723e */ /* 0x002fc600000000ff */
[----:B------:R-:W1:Y:S02]  /*5ed0*/  LDS R24, [R2+0xc3c0] ;  /* 0x00c3c00002187984 */ /* 0x000e640000000800 */
[----:B------:R-:W4:Y:S01]  /*5ee0*/  LDC.64 R12, c[0x0][0x390] ;  /* 0x0000e400ff0c7b82 */ /* 0x000f220000000a00 */
[----:B---3--:R-:W-:Y:S01]  /*5ef0*/  IMAD.WIDE R8, R31, 0x2, R6 ;  /* 0x000000021f087825 */ /* 0x008fe200078e0206 */
[----:B------:R-:W-:-:S06]  /*5f00*/  F2FP.F16.F32.PACK_AB R20, RZ, R20 ;  /* 0x00000014ff14723e */ /* 0x000fcc00000000ff */
[----:B------:R-:W3:Y:S01]  /*5f10*/  LDC R25, c[0x0][0x39c] ;  /* 0x0000e700ff197b82 */ /* 0x000ee20000000800 */
[----:B-----5:R-:W-:Y:S01]  /*5f20*/  IMAD.WIDE R4, R33, 0x2, R8 ;  /* 0x0000000221047825 */ /* 0x020fe200078e0208 */
[----:B--2---:R-:W-:Y:S02]  /*5f30*/  F2FP.F16.F32.PACK_AB R21, RZ, R21 ;  /* 0x00000015ff15723e */ /* 0x004fe400000000ff */
[----:B------:R-:W-:-:S04]  /*5f40*/  F2FP.F16.F32.PACK_AB R19, RZ, R19 ;  /* 0x00000013ff13723e */ /* 0x000fc800000000ff */
[----:B------:R-:W2:Y:S01]  /*5f50*/  LDC R27, c[0x0][0x39c] ;  /* 0x0000e700ff1b7b82 */ /* 0x000ea20000000800 */
[----:B0-----:R-:W-:Y:S01]  /*5f60*/  IMAD R3, R26, 0x8, R3 ;  /* 0x000000081a037824 */ /* 0x001fe200078e0203 */
[----:B------:R-:W-:Y:S02]  /*5f70*/  PRMT R26, R0, 0x7610, R26 ;  /* 0x00007610001a7816 */ /* 0x000fe4000000001a */
[----:B------:R-:W0:Y:S01]  /*5f80*/  LDS R0, [R2+0xe000] ;  /* 0x00e0000002007984 */ /* 0x000e220000000800 */
[----:B------:R-:W-:-:S03]  /*5f90*/  PRMT R30, R21, 0x7610, R30 ;  /* 0x00007610151e7816 */ /* 0x000fc6000000001e */
[----:B------:R-:W5:Y:S01]  /*5fa0*/  LDC R29, c[0x0][0x39c] ;  /* 0x0000e700ff1d7b82 */ /* 0x000f620000000800 */
[----:B----4-:R-:W-:Y:S01]  /*5fb0*/  IMAD.WIDE R12, R3, 0x2, R12 ;  /* 0x00000002030c7825 */ /* 0x010fe200078e020c */
[----:B------:R4:W-:Y:S01]  /*5fc0*/  STG.E.U16 desc[UR6][R6.64], R26 ;  /* 0x0000001a06007986 */ /* 0x0009e2000c101506 */
[----:B------:R-:W-:-:S03]  /*5fd0*/  F2FP.F16.F32.PACK_AB R22, RZ, R22 ;  /* 0x00000016ff16723e */ /* 0x000fc600000000ff */
[----:B------:R-:W-:Y:S02]  /*5fe0*/  STG.E.U16 desc[UR6][R8.64], R16 ;  /* 0x0000001008007986 */ /* 0x000fe4000c101506 */
[----:B------:R-:W0:Y:S01]  /*5ff0*/  LDC R31, c[0x0][0x39c] ;  /* 0x0000e700ff1f7b82 */ /* 0x000e220000000800 */
[----:B---3--:R-:W-:Y:S01]  /*6000*/  IMAD.WIDE R10, R25, 0x2, R4 ;  /* 0x00000002190a7825 */ /* 0x008fe200078e0204 */
[----:B------:R3:W-:Y:S01]  /*6010*/  STG.E.U16 desc[UR6][R4.64], R28 ;  /* 0x0000001c04007986 */ /* 0x0007e2000c101506 */
[----:B------:R-:W-:-:S03]  /*6020*/  F2FP.F16.F32.PACK_AB R23, RZ, R23 ;  /* 0x00000017ff17723e */ /* 0x000fc600000000ff */
[----:B------:R2:W-:Y:S01]  /*6030*/  STG.E.U16 desc[UR6][R10.64], R15 ;  /* 0x0000000f0a007986 */ /* 0x0005e2000c101506 */
[----:B----4-:R-:W-:Y:S01]  /*6040*/  PRMT R7, R17, 0x7610, R7 ;  /* 0x0000761011077816 */ /* 0x010fe20000000007 */
[----:B------:R-:W4:Y:S01]  /*6050*/  LDC R35, c[0x0][0x39c] ;  /* 0x0000e700ff237b82 */ /* 0x000f220000000800 */
[----:B-1----:R-:W-:Y:S01]  /*6060*/  F2FP.F16.F32.PACK_AB R24, RZ, R24 ;  /* 0x00000018ff18723e */ /* 0x002fe200000000ff */
[----:B------:R-:W-:Y:S04]  /*6070*/  LDS R16, [R2+0xe040] ;  /* 0x00e0400002107984 */ /* 0x000fe80000000800 */
[----:B------:R5:W-:Y:S01]  /*6080*/  STG.E.U16 desc[UR6][R12.64], R7 ;  /* 0x000000070c007986 */ /* 0x000be2000c101506 */
[----:B---3--:R-:W-:Y:S01]  /*6090*/  PRMT R28, R20, 0x7610, R28 ;  /* 0x00007610141c7816 */ /* 0x008fe2000000001c */
[----:B------:R-:W1:Y:S01]  /*60a0*/  LDC R25, c[0x0][0x39c] ;  /* 0x0000e700ff197b82 */ /* 0x000e620000000800 */
[----:B--2---:R-:W-:Y:S01]  /*60b0*/  IMAD.WIDE R14, R27, 0x2, R12 ;  /* 0x000000021b0e7825 */ /* 0x004fe200078e020c */
[----:B------:R-:W-:Y:S01]  /*60c0*/  PRMT R11, R18, 0x7610, R11 ;  /* 0x00007610120b7816 */ /* 0x000fe2000000000b */
[----:B------:R-:W2:Y:S05]  /*60d0*/  LDS R17, [R2+0xe080] ;  /* 0x00e0800002117984 */ /* 0x000eaa0000000800 */
[----:B------:R-:W3:Y:S01]  /*60e0*/  LDC R27, c[0x0][0x39c] ;  /* 0x0000e700ff1b7b82 */ /* 0x000ee20000000800 */
[----:B------:R1:W-:Y:S01]  /*60f0*/  STG.E.U16 desc[UR6][R14.64], R11 ;  /* 0x0000000b0e007986 */ /* 0x0003e2000c101506 */
[----:B-----5:R-:W-:Y:S01]  /*6100*/  IMAD.WIDE R6, R29, 0x2, R14 ;  /* 0x000000021d067825 */ /* 0x020fe200078e020e */
[----:B------:R-:W-:-:S02]  /*6110*/  PRMT R13, R19, 0x7610, R13 ;  /* 0x00007610130d7816 */ /* 0x000fc4000000000d */
[----:B------:R-:W5:Y:S03]  /*6120*/  LDS R18, [R2+0xe0c0] ;  /* 0x00e0c00002127984 */ /* 0x000f660000000800 */
[----:B------:R-:W2:Y:S01]  /*6130*/  LDC R26, c[0x0][0x39c] ;  /* 0x0000e700ff1a7b82 */ /* 0x000ea20000000800 */
[----:B0-----:R-:W-:Y:S01]  /*6140*/  IMAD.WIDE R4, R31, 0x2, R6 ;  /* 0x000000021f047825 */ /* 0x001fe200078e0206 */
[----:B------:R0:W-:Y:S04]  /*6150*/  STG.E.U16 desc[UR6][R6.64], R13 ;  /* 0x0000000d06007986 */ /* 0x0001e8000c101506 */
[----:B------:R-:W-:Y:S01]  /*6160*/  LDS R19, [R2+0xe100] ;  /* 0x00e1000002137984 */ /* 0x000fe20000000800 */
[----:B----4-:R-:W-:Y:S01]  /*6170*/  IMAD.WIDE R8, R35, 0x2, R4 ;  /* 0x0000000223087825 */ /* 0x010fe200078e0204 */
[----:B------:R-:W4:Y:S02]  /*6180*/  LDC R29, c[0x0][0x39c] ;  /* 0x0000e700ff1d7b82 */ /* 0x000f240000000800 */
[----:B------:R-:W-:Y:S01]  /*6190*/  LDS R20, [R2+0xe140] ;  /* 0x00e1400002147984 */ /* 0x000fe20000000800 */
[----:B-1----:R-:W-:-:S03]  /*61a0*/  IMAD.WIDE R10, R25, 0x2, R8 ;  /* 0x00000002190a7825 */ /* 0x002fc600078e0208 */
[----:B------:R3:W-:Y:S01]  /*61b0*/  STG.E.U16 desc[UR6][R4.64], R28 ;  /* 0x0000001c04007986 */ /* 0x0007e2000c101506 */
[----:B0-----:R-:W-:Y:S01]  /*61c0*/  PRMT R7, R22, 0x7610, R7 ;  /* 0x0000761016077816 */ /* 0x001fe20000000007 */
[----:B------:R-:W0:Y:S02]  /*61d0*/  LDC.64 R12, c[0x0][0x390] ;  /* 0x0000e400ff0c7b82 */ /* 0x000e240000000a00 */
[----:B------:R1:W-:Y:S04]  /*61e0*/  STG.E.U16 desc[UR6][R8.64], R30 ;  /* 0x0000001e08007986 */ /* 0x0003e8000c101506 */
[----:B------:R5:W-:Y:S02]  /*61f0*/  STG.E.U16 desc[UR6][R10.64], R7 ;  /* 0x000000070a007986 */ /* 0x000be4000c101506 */
[----:B------:R-:W0:Y:S01]  /*6200*/  LDC R21, c[0x0][0x39c] ;  /* 0x0000e700ff157b82 */ /* 0x000e220000000800 */
[----:B--2---:R-:W-:Y:S01]  /*6210*/  LEA R3, R26, R3, 0x3 ;  /* 0x000000031a037211 */ /* 0x004fe200078e18ff */
[----:B---3--:R-:W-:Y:S01]  /*6220*/  IMAD.WIDE R4, R27, 0x2, R10 ;  /* 0x000000021b047825 */ /* 0x008fe200078e020a */
[----:B-1----:R-:W-:-:S05]  /*6230*/  PRMT R9, R23, 0x7610, R9 ;  /* 0x0000761017097816 */ /* 0x002fca0000000009 */
[----:B------:R-:W1:Y:S01]  /*6240*/  LDC R25, c[0x0][0x39c] ;  /* 0x0000e700ff197b82 */ /* 0x000e620000000800 */
[----:B------:R-:W2:Y:S01]  /*6250*/  LDS R23, [R2+0xe180] ;  /* 0x00e1800002177984 */ /* 0x000ea20000000800 */
[----:B-----5:R-:W-:Y:S01]  /*6260*/  PRMT R11, R24, 0x7610, R11 ;  /* 0x00007610180b7816 */ /* 0x020fe2000000000b */
[----:B----4-:R-:W-:Y:S02]  /*6270*/  IMAD.WIDE R6, R29, 0x2, R4 ;  /* 0x000000021d067825 */ /* 0x010fe400078e0204 */
[----:B------:R0:W-:Y:S03]  /*6280*/  STG.E.U16 desc[UR6][R4.64], R9 ;  /* 0x0000000904007986 */ /* 0x0001e6000c101506 */
[----:B------:R-:W3:Y:S01]  /*6290*/  LDC R27, c[0x0][0x39c] ;  /* 0x0000e700ff1b7b82 */ /* 0x000ee20000000800 */
[----:B------:R4:W-:Y:S04]  /*62a0*/  STG.E.U16 desc[UR6][R6.64], R11 ;  /* 0x0000000b06007986 */ /* 0x0009e8000c101506 */
[----:B------:R-:W5:Y:S03]  /*62b0*/  LDS R24, [R2+0xe1c0] ;  /* 0x00e1c00002187984 */ /* 0x000f660000000800 */
[----:B------:R-:W2:Y:S01]  /*62c0*/  LDC R22, c[0x0][0x39c] ;  /* 0x0000e700ff167b82 */ /* 0x000ea20000000800 */
[----:B0-----:R-:W-:Y:S01]  /*62d0*/  IMAD.WIDE R8, R3, 0x2, R12 ;  /* 0x0000000203087825 */ /* 0x001fe200078e020c */
[----:B------:R-:W-:-:S02]  /*62e0*/  F2FP.F16.F32.PACK_AB R5, RZ, R0 ;  /* 0x00000000ff05723e */ /* 0x000fc400000000ff */
[----:B------:R-:W-:Y:S01]  /*62f0*/  F2FP.F16.F32.PACK_AB R12, RZ, R17 ;  /* 0x00000011ff0c723e */ /* 0x000fe200000000ff */
[----:B------:R-:W0:Y:S01]  /*6300*/  LDS R0, [R2+0xe200] ;  /* 0x00e2000002007984 */ /* 0x000e220000000800 */
[----:B----4-:R-:W-:Y:S01]  /*6310*/  F2FP.F16.F32.PACK_AB R7, RZ, R16 ;  /* 0x00000010ff07723e */ /* 0x010fe200000000ff */
[----:B------:R-:W-:Y:S01]  /*6320*/  IMAD.WIDE R10, R21, 0x2, R8 ;  /* 0x00000002150a7825 */ /* 0x000fe200078e0208 */
[----:B------:R-:W4:Y:S01]  /*6330*/  LDC R29, c[0x0][0x39c] ;  /* 0x0000e700ff1d7b82 */ /* 0x000f220000000800 */
[----:B------:R-:W-:Y:S01]  /*6340*/  LDS R16, [R2+0xe240] ;  /* 0x00e2400002107984 */ /* 0x000fe20000000800 */
[----:B------:R-:W-:Y:S02]  /*6350*/  PRMT R21, R7, 0x7610, R21 ;  /* 0x0000761007157816 */ /* 0x000fe40000000015 */
[----:B------:R-:W-:Y:S01]  /*6360*/  PRMT R13, R5, 0x7610, R13 ;  /* 0x00007610050d7816 */ /* 0x000fe2000000000d */
[----:B-1----:R-:W-:Y:S01]  /*6370*/  IMAD.WIDE R6, R25, 0x2, R10 ;  /* 0x0000000219067825 */ /* 0x002fe200078e020a */
[----:B------:R-:W1:Y:S01]  /*6380*/  LDS R17, [R2+0xe280] ;  /* 0x00e2800002117984 */ /* 0x000e620000000800 */
[----:B------:R-:W-:Y:S01]  /*6390*/  PRMT R26, R12, 0x7610, R26 ;  /* 0x000076100c1a7816 */ /* 0x000fe2000000001a */
[----:B------:R-:W0:Y:S02]  /*63a0*/  LDC.64 R14, c[0x0][0x390] ;  /* 0x0000e400ff0e7b82 */ /* 0x000e240000000a00 */
[----:B------:R3:W-:Y:S04]  /*63b0*/  STG.E.U16 desc[UR6][R8.64], R13 ;  /* 0x0000000d08007986 */ /* 0x0007e8000c101506 */
[----:B------:R5:W-:Y:S02]  /*63c0*/  STG.E.U16 desc[UR6][R10.64], R21 ;  /* 0x000000150a007986 */ /* 0x000be4000c101506 */
[----:B------:R-:W1:Y:S01]  /*63d0*/  LDC R25, c[0x0][0x39c] ;  /* 0x0000e700ff197b82 */ /* 0x000e620000000800 */
[----:B--2---:R-:W-:Y:S01]  /*63e0*/  IMAD R5, R22, 0x8, R3 ;  /* 0x0000000816057824 */ /* 0x004fe200078e0203 */
[----:B------:R2:W-:Y:S01]  /*63f0*/  STG.E.U16 desc[UR6][R6.64], R26 ;  /* 0x0000001a06007986 */ /* 0x0005e2000c101506 */
[----:B------:R-:W-:-:S02]  /*6400*/  F2FP.F16.F32.PACK_AB R3, RZ, R18 ;  /* 0x00000012ff03723e */ /* 0x000fc400000000ff */
[----:B------:R-:W-:Y:S01]  /*6410*/  F2FP.F16.F32.PACK_AB R23, RZ, R23 ;  /* 0x00000017ff17723e */ /* 0x000fe200000000ff */
[----:B---3--:R-:W-:Y:S01]  /*6420*/  IMAD.WIDE R12, R27, 0x2, R6 ;  /* 0x000000021b0c7825 */ /* 0x008fe200078e0206 */
[----:B------:R-:W3:Y:S01]  /*6430*/  LDS R18, [R2+0xe2c0] ;  /* 0x00e2c00002127984 */ /* 0x000ee20000000800 */
[----:B------:R-:W3:Y:S01]  /*6440*/  LDC R31, c[0x0][0x39c] ;  /* 0x0000e700ff1f7b82 */ /* 0x000ee20000000800 */
[----:B-----5:R-:W-:Y:S02]  /*6450*/  F2FP.F16.F32.PACK_AB R11, RZ, R20 ;  /* 0x00000014ff0b723e */ /* 0x020fe400000000ff */
[----:B------:R-:W-:Y:S01]  /*6460*/  LDS R21, [R2+0xe380] ;  /* 0x00e3800002157984 */ /* 0x000fe20000000800 */
[----:B----4-:R-:W-:Y:S01]  /*6470*/  IMAD.WIDE R8, R29, 0x2, R12 ;  /* 0x000000021d087825 */ /* 0x010fe200078e020c */
[----:B------:R-:W-:Y:S02]  /*6480*/  F2FP.F16.F32.PACK_AB R24, RZ, R24 ;  /* 0x00000018ff18723e */ /* 0x000fe400000000ff */
[----:B--2---:R-:W-:Y:S01]  /*6490*/  F2FP.F16.F32.PACK_AB R7, RZ, R19 ;  /* 0x00000013ff07723e */ /* 0x004fe200000000ff */
[----:B------:R-:W2:Y:S01]  /*64a0*/  LDC R27, c[0x0][0x39c] ;  /* 0x0000e700ff1b7b82 */ /* 0x000ea20000000800 */
[----:B------:R-:W4:Y:S01]  /*64b0*/  LDS R19, [R2+0xe300] ;  /* 0x00e3000002137984 */ /* 0x000f220000000800 */
[----:B0-----:R-:W-:Y:S01]  /*64c0*/  IMAD.WIDE R4, R5, 0x2, R14 ;  /* 0x0000000205047825 */ /* 0x001fe200078e020e */
[----:B------:R-:W-:-:S02]  /*64d0*/  PRMT R15, R11, 0x7610, R15 ;  /* 0x000076100b0f7816 */ /* 0x000fc4000000000f */
[----:B------:R-:W0:Y:S01]  /*64e0*/  LDS R20, [R2+0xe340] ;  /* 0x00e3400002147984 */ /* 0x000e220000000800 */
[----:B------:R-:W-:Y:S02]  /*64f0*/  F2FP.F16.F32.PACK_AB R0, RZ, R0 ;  /* 0x00000000ff00723e */ /* 0x000fe400000000ff */
[----:B------:R-:W5:Y:S01]  /*6500*/  LDC R33, c[0x0][0x39c] ;  /* 0x0000e700ff217b82 */ /* 0x000f620000000800 */
[----:B------:R-:W0:Y:S01]  /*6510*/  LDS R22, [R2+0xe3c0] ;  /* 0x00e3c00002167984 */ /* 0x000e220000000800 */
[----:B-1----:R-:W-:-:S03]  /*6520*/  IMAD.WIDE R10, R25, 0x2, R8 ;  /* 0x00000002190a7825 */ /* 0x002fc600078e0208 */
[----:B------:R3:W-:Y:S03]  /*6530*/  STG.E.U16 desc[UR6][R12.64], R3 ;  /* 0x000000030c007986 */ /* 0x0007e6000c101506 */
[----:B------:R-:W1:Y:S01]  /*6540*/  LDC R35, c[0x0][0x39c] ;  /* 0x0000e700ff237b82 */ /* 0x000e620000000800 */
[----:B------:R-:W-:Y:S04]  /*6550*/  STG.E.U16 desc[UR6][R8.64], R7 ;  /* 0x0000000708007986 */ /* 0x000fe8000c101506 */
[----:B------:R2:W-:Y:S03]  /*6560*/  STG.E.U16 desc[UR6][R10.64], R15 ;  /* 0x0000000f0a007986 */ /* 0x0005e6000c101506 */
[----:B------:R-:W0:Y:S01]  /*6570*/  LDC R29, c[0x0][0x39c] ;  /* 0x0000e700ff1d7b82 */ /* 0x000e220000000800 */
[----:B---3--:R-:W-:Y:S01]  /*6580*/  IMAD.WIDE R2, R31, 0x2, R4 ;  /* 0x000000021f027825 */ /* 0x008fe200078e0204 */
[----:B------:R-:W-:-:S04]  /*6590*/  F2FP.F16.F32.PACK_AB R12, RZ, R17 ;  /* 0x00000011ff0c723e */ /* 0x000fc800000000ff */
[----:B------:R-:W-:Y:S02]  /*65a0*/  PRMT R26, R12, 0x7610, R26 ;  /* 0x000076100c1a7816 */ /* 0x000fe4000000001a */
[----:B------:R-:W3:Y:S01]  /*65b0*/  LDC R37, c[0x0][0x39c] ;  /* 0x0000e700ff257b82 */ /* 0x000ee20000000800 */
[----:B--2---:R-:W-:Y:S01]  /*65c0*/  IMAD.WIDE R14, R27, 0x2, R10 ;  /* 0x000000021b0e7825 */ /* 0x004fe200078e020a */
[----:B------:R-:W-:Y:S02]  /*65d0*/  F2FP.F16.F32.PACK_AB R11, RZ, R16 ;  /* 0x00000010ff0b723e */ /* 0x000fe400000000ff */
[----:B------:R-:W-:Y:S01]  /*65e0*/  F2FP.F16.F32.PACK_AB R18, RZ, R18 ;  /* 0x00000012ff12723e */ /* 0x000fe200000000ff */
[----:B-----5:R-:W-:Y:S01]  /*65f0*/  IMAD.WIDE R6, R33, 0x2, R2 ;  /* 0x0000000221067825 */ /* 0x020fe200078e0202 */
[----:B------:R-:W-:Y:S01]  /*6600*/  PRMT R13, R11, 0x7610, R13 ;  /* 0x000076100b0d7816 */ /* 0x000fe2000000000d */
[----:B------:R-:W-:Y:S01]  /*6610*/  STG.E.U16 desc[UR6][R14.64], R23 ;  /* 0x000000170e007986 */ /* 0x000fe2000c101506 */
[----:B------:R-:W2:Y:S01]  /*6620*/  LDC R25, c[0x0][0x39c] ;  /* 0x0000e700ff197b82 */ /* 0x000ea20000000800 */
[----:B----4-:R-:W-:Y:S01]  /*6630*/  F2FP.F16.F32.PACK_AB R19, RZ, R19 ;  /* 0x00000013ff13723e */ /* 0x010fe200000000ff */
[----:B-1----:R-:W-:Y:S01]  /*6640*/  IMAD.WIDE R8, R35, 0x2, R6 ;  /* 0x0000000223087825 */ /* 0x002fe200078e0206 */
[----:B------:R-:W-:-:S02]  /*6650*/  F2FP.F16.F32.PACK_AB R21, RZ, R21 ;  /* 0x00000015ff15723e */ /* 0x000fc400000000ff */
[----:B0-----:R-:W-:-:S03]  /*6660*/  F2FP.F16.F32.PACK_AB R20, RZ, R20 ;  /* 0x00000014ff14723e */ /* 0x001fc600000000ff */
[----:B------:R-:W0:Y:S01]  /*6670*/  LDC R27, c[0x0][0x39c] ;  /* 0x0000e700ff1b7b82 */ /* 0x000e220000000800 */
[----:B------:R-:W-:Y:S01]  /*6680*/  IMAD.WIDE R16, R29, 0x2, R14 ;  /* 0x000000021d107825 */ /* 0x000fe200078e020e */
[----:B------:R-:W-:-:S04]  /*6690*/  F2FP.F16.F32.PACK_AB R22, RZ, R22 ;  /* 0x00000016ff16723e */ /* 0x000fc800000000ff */
[----:B------:R-:W-:Y:S02]  /*66a0*/  STG.E.U16 desc[UR6][R16.64], R24 ;  /* 0x0000001810007986 */ /* 0x000fe4000c101506 */
[----:B------:R-:W1:Y:S01]  /*66b0*/  LDC R31, c[0x0][0x39c] ;  /* 0x0000e700ff1f7b82 */ /* 0x000e620000000800 */
[----:B---3--:R-:W-:Y:S01]  /*66c0*/  IMAD.WIDE R10, R37, 0x2, R8 ;  /* 0x00000002250a7825 */ /* 0x008fe200078e0208 */
[----:B------:R-:W-:Y:S04]  /*66d0*/  STG.E.U16 desc[UR6][R4.64], R0 ;  /* 0x0000000004007986 */ /* 0x000fe8000c101506 */
[----:B------:R2:W-:Y:S04]  /*66e0*/  STG.E.U16 desc[UR6][R2.64], R13 ;  /* 0x0000000d02007986 */ /* 0x0005e8000c101506 */
[----:B------:R-:W-:Y:S04]  /*66f0*/  STG.E.U16 desc[UR6][R6.64], R26 ;  /* 0x0000001a06007986 */ /* 0x000fe8000c101506 */
[----:B------:R-:W-:Y:S01]  /*6700*/  STG.E.U16 desc[UR6][R8.64], R18 ;  /* 0x0000001208007986 */ /* 0x000fe2000c101506 */
[----:B--2---:R-:W-:-:S03]  /*6710*/  IMAD.WIDE R12, R25, 0x2, R10 ;  /* 0x00000002190c7825 */ /* 0x004fc600078e020a */
[----:B------:R-:W-:Y:S04]  /*6720*/  STG.E.U16 desc[UR6][R10.64], R19 ;  /* 0x000000130a007986 */ /* 0x000fe8000c101506 */
[----:B------:R-:W-:Y:S01]  /*6730*/  STG.E.U16 desc[UR6][R12.64], R20 ;  /* 0x000000140c007986 */ /* 0x000fe2000c101506 */
[----:B0-----:R-:W-:-:S05]  /*6740*/  IMAD.WIDE R14, R27, 0x2, R12 ;  /* 0x000000021b0e7825 */ /* 0x001fca00078e020c */
[----:B------:R-:W-:Y:S01]  /*6750*/  STG.E.U16 desc[UR6][R14.64], R21 ;  /* 0x000000150e007986 */ /* 0x000fe2000c101506 */
[----:B-1----:R-:W-:-:S05]  /*6760*/  IMAD.WIDE R2, R31, 0x2, R14 ;  /* 0x000000021f027825 */ /* 0x002fca00078e020e */
[----:B------:R-:W-:Y:S01]  /*6770*/  STG.E.U16 desc[UR6][R2.64], R22 ;  /* 0x0000001602007986 */ /* 0x000fe2000c101506 */
[----:B------:R-:W-:Y:S05]  /*6780*/  EXIT ;  /* 0x000000000000794d */ /* 0x000fea0003800000 */
.L_x_2:
[----:B------:R-:W-:-:S00]  /*6790*/  BRA `(.L_x_2) ;  /* 0xfffffffc00fc7947 */ /* 0x000fc0000383ffff */
[----:B------:R-:W-:-:S00]  /*67a0*/  NOP ;  /* 0x0000000000007918 */ /* 0x000fc00000000000 */
        /* <DEDUP_REMOVED lines=13> */
.L_x_3:


//--------------------- .nv.shared._Z6matmulP6__halfS0_S0_iiiff --------------------------
	.section	.nv.shared._Z6matmulP6__halfS0_S0_iiiff,"aw",@nobits
	.sectionflags	@""
	.align	16
	.zero		1024


//--------------------- .nv.shared.reserved.0     --------------------------
	.section	.nv.shared.reserved.0,"aw",@nobits
	.weak		__nv_reservedSMEM_offset_0_alias
	.size		__nv_reservedSMEM_offset_0_alias, 0, 64
	.other		__nv_reservedSMEM_offset_0_alias,@"STO_CUDA_RESERVED_SHARED STV_DEFAULT"
__nv_reservedSMEM_offset_0_alias:
	.zero		0
	.zero		64


//--------------------- .nv.constant0._Z6matmulP6__halfS0_S0_iiiff --------------------------
	.section	.nv.constant0._Z6matmulP6__halfS0_S0_iiiff,"a",@progbits
	.sectionflags	@""
	.align	4
.nv.constant0._Z6matmulP6__halfS0_S0_iiiff:
	.zero		940


//--------------------- SYMBOLS --------------------------

	.type		.nv.reservedSmem.offset0,@object
	.size		.nv.reservedSmem.offset0,0x4
	.type		.nv.reservedSmem.cap,@object
	.size		.nv.reservedSmem.cap,0x4
